//
// Generated by NVIDIA NVVM Compiler
//
// Compiler Build ID: CL-36424714
// Cuda compilation tools, release 13.0, V13.0.88
// Based on NVVM 20.0.0
//

.version 9.0
.target sm_100
.address_size 64

	// .globl	my_kernel_kernel0
// _ZZ17my_kernel_kernel0E18PaddedInput_shared has been demoted
// _ZZ17my_kernel_kernel0E18placeholder_shared has been demoted

.visible .entry my_kernel_kernel0(
	.param .u64 .ptr .align 1 my_kernel_kernel0_param_0,
	.param .u64 .ptr .align 1 my_kernel_kernel0_param_1,
	.param .u64 .ptr .align 1 my_kernel_kernel0_param_2,
	.param .u64 .ptr .align 1 my_kernel_kernel0_param_3
)
{
	.reg .pred 	%p<5>;
	.reg .b16 	%rs<57>;
	.reg .b32 	%r<157>;
	.reg .b32 	%f<701>;
	.reg .b64 	%rd<58>;
	// demoted variable
	.shared .align 4 .b8 _ZZ17my_kernel_kernel0E18PaddedInput_shared[11520];
	// demoted variable
	.shared .align 4 .b8 _ZZ17my_kernel_kernel0E18placeholder_shared[512];
	mov.b32 	%r154, 0;
	mov.f32 	%f661, 0f00000000;
	mov.u32 	%r16, %ctaid.x;
	shr.u32 	%r17, %r16, 5;
	mov.u32 	%r4, %tid.x;
	mov.u32 	%r26, _ZZ17my_kernel_kernel0E18PaddedInput_shared;
	mov.f32 	%f662, %f661;
	mov.f32 	%f663, %f661;
	mov.f32 	%f664, %f661;
	mov.f32 	%f665, %f661;
	mov.f32 	%f666, %f661;
	mov.f32 	%f667, %f661;
	mov.f32 	%f668, %f661;
	mov.f32 	%f669, %f661;
	mov.f32 	%f670, %f661;
	mov.f32 	%f671, %f661;
	mov.f32 	%f672, %f661;
	mov.f32 	%f673, %f661;
	mov.f32 	%f674, %f661;
	mov.f32 	%f675, %f661;
	mov.f32 	%f676, %f661;
	mov.f32 	%f677, %f661;
	mov.f32 	%f678, %f661;
	mov.f32 	%f679, %f661;
	mov.f32 	%f680, %f661;
	mov.f32 	%f681, %f661;
	mov.f32 	%f682, %f661;
	mov.f32 	%f683, %f661;
	mov.f32 	%f684, %f661;
	mov.f32 	%f685, %f661;
	mov.f32 	%f686, %f661;
	mov.f32 	%f687, %f661;
	mov.f32 	%f688, %f661;
	mov.f32 	%f689, %f661;
	mov.f32 	%f690, %f661;
	mov.f32 	%f691, %f661;
	mov.f32 	%f692, %f661;
	mov.f32 	%f693, %f661;
	mov.f32 	%f694, %f661;
	mov.f32 	%f695, %f661;
	mov.f32 	%f696, %f661;
	mov.f32 	%f697, %f661;
	mov.f32 	%f698, %f661;
	mov.f32 	%f699, %f661;
	mov.f32 	%f700, %f661;
$L__BB0_1:
	bar.sync 	0;
	shl.b32 	%r15, %r154, 5;
	mad.lo.s32 	%r2, %r17, 38880, %r15;
	mov.b32 	%r155, 0;
$L__BB0_2:
	ld.param.u64 	%rd54, [my_kernel_kernel0_param_0];
	mad.lo.s32 	%r18, %r155, 9, %r4;
	cvt.u16.u32 	%rs1, %r18;
	mul.hi.u16 	%rs2, %rs1, 11651;
	shr.u16 	%rs3, %rs2, 8;
	cvt.u32.u16 	%r19, %rs3;
	mul.lo.s16 	%rs4, %rs3, 1440;
	sub.s16 	%rs5, %rs1, %rs4;
	shr.u16 	%rs6, %rs5, 5;
	mul.lo.s16 	%rs7, %rs6, 864;
	cvt.u32.u16 	%r20, %rs7;
	and.b32  	%r21, %r18, 31;
	add.s32 	%r22, %r2, %r21;
	mad.lo.s32 	%r23, %r19, 194400, %r22;
	add.s32 	%r24, %r23, %r20;
	cvta.to.global.u64 	%rd6, %rd54;
	mul.wide.u32 	%rd7, %r24, 4;
	add.s64 	%rd8, %rd6, %rd7;
	ld.global.nc.f32 	%f122, [%rd8];
	shl.b32 	%r25, %r18, 2;
	add.s32 	%r27, %r26, %r25;
	st.shared.f32 	[%r27], %f122;
	add.s32 	%r28, %r18, 9;
	cvt.u16.u32 	%rs8, %r28;
	mul.hi.u16 	%rs9, %rs8, 11651;
	shr.u16 	%rs10, %rs9, 8;
	cvt.u32.u16 	%r29, %rs10;
	mul.lo.s16 	%rs11, %rs10, 1440;
	sub.s16 	%rs12, %rs8, %rs11;
	shr.u16 	%rs13, %rs12, 5;
	mul.lo.s16 	%rs14, %rs13, 864;
	cvt.u32.u16 	%r30, %rs14;
	and.b32  	%r31, %r28, 31;
	add.s32 	%r32, %r2, %r31;
	mad.lo.s32 	%r33, %r29, 194400, %r32;
	add.s32 	%r34, %r33, %r30;
	mul.wide.u32 	%rd9, %r34, 4;
	add.s64 	%rd10, %rd6, %rd9;
	ld.global.nc.f32 	%f123, [%rd10];
	st.shared.f32 	[%r27+36], %f123;
	add.s32 	%r35, %r18, 18;
	cvt.u16.u32 	%rs15, %r35;
	mul.hi.u16 	%rs16, %rs15, 11651;
	shr.u16 	%rs17, %rs16, 8;
	cvt.u32.u16 	%r36, %rs17;
	mul.lo.s16 	%rs18, %rs17, 1440;
	sub.s16 	%rs19, %rs15, %rs18;
	shr.u16 	%rs20, %rs19, 5;
	mul.lo.s16 	%rs21, %rs20, 864;
	cvt.u32.u16 	%r37, %rs21;
	and.b32  	%r38, %r35, 31;
	add.s32 	%r39, %r2, %r38;
	mad.lo.s32 	%r40, %r36, 194400, %r39;
	add.s32 	%r41, %r40, %r37;
	mul.wide.u32 	%rd11, %r41, 4;
	add.s64 	%rd12, %rd6, %rd11;
	ld.global.nc.f32 	%f124, [%rd12];
	st.shared.f32 	[%r27+72], %f124;
	add.s32 	%r42, %r18, 27;
	cvt.u16.u32 	%rs22, %r42;
	mul.hi.u16 	%rs23, %rs22, 11651;
	shr.u16 	%rs24, %rs23, 8;
	cvt.u32.u16 	%r43, %rs24;
	mul.lo.s16 	%rs25, %rs24, 1440;
	sub.s16 	%rs26, %rs22, %rs25;
	shr.u16 	%rs27, %rs26, 5;
	mul.lo.s16 	%rs28, %rs27, 864;
	cvt.u32.u16 	%r44, %rs28;
	and.b32  	%r45, %r42, 31;
	add.s32 	%r46, %r2, %r45;
	mad.lo.s32 	%r47, %r43, 194400, %r46;
	add.s32 	%r48, %r47, %r44;
	mul.wide.u32 	%rd13, %r48, 4;
	add.s64 	%rd14, %rd6, %rd13;
	ld.global.nc.f32 	%f125, [%rd14];
	st.shared.f32 	[%r27+108], %f125;
	add.s32 	%r49, %r18, 36;
	cvt.u16.u32 	%rs29, %r49;
	mul.hi.u16 	%rs30, %rs29, 11651;
	shr.u16 	%rs31, %rs30, 8;
	cvt.u32.u16 	%r50, %rs31;
	mul.lo.s16 	%rs32, %rs31, 1440;
	sub.s16 	%rs33, %rs29, %rs32;
	shr.u16 	%rs34, %rs33, 5;
	mul.lo.s16 	%rs35, %rs34, 864;
	cvt.u32.u16 	%r51, %rs35;
	and.b32  	%r52, %r49, 31;
	add.s32 	%r53, %r2, %r52;
	mad.lo.s32 	%r54, %r50, 194400, %r53;
	add.s32 	%r55, %r54, %r51;
	mul.wide.u32 	%rd15, %r55, 4;
	add.s64 	%rd16, %rd6, %rd15;
	ld.global.nc.f32 	%f126, [%rd16];
	st.shared.f32 	[%r27+144], %f126;
	add.s32 	%r56, %r18, 45;
	cvt.u16.u32 	%rs36, %r56;
	mul.hi.u16 	%rs37, %rs36, 11651;
	shr.u16 	%rs38, %rs37, 8;
	cvt.u32.u16 	%r57, %rs38;
	mul.lo.s16 	%rs39, %rs38, 1440;
	sub.s16 	%rs40, %rs36, %rs39;
	shr.u16 	%rs41, %rs40, 5;
	mul.lo.s16 	%rs42, %rs41, 864;
	cvt.u32.u16 	%r58, %rs42;
	and.b32  	%r59, %r56, 31;
	add.s32 	%r60, %r2, %r59;
	mad.lo.s32 	%r61, %r57, 194400, %r60;
	add.s32 	%r62, %r61, %r58;
	mul.wide.u32 	%rd17, %r62, 4;
	add.s64 	%rd18, %rd6, %rd17;
	ld.global.nc.f32 	%f127, [%rd18];
	st.shared.f32 	[%r27+180], %f127;
	add.s32 	%r63, %r18, 54;
	cvt.u16.u32 	%rs43, %r63;
	mul.hi.u16 	%rs44, %rs43, 11651;
	shr.u16 	%rs45, %rs44, 8;
	cvt.u32.u16 	%r64, %rs45;
	mul.lo.s16 	%rs46, %rs45, 1440;
	sub.s16 	%rs47, %rs43, %rs46;
	shr.u16 	%rs48, %rs47, 5;
	mul.lo.s16 	%rs49, %rs48, 864;
	cvt.u32.u16 	%r65, %rs49;
	and.b32  	%r66, %r63, 31;
	add.s32 	%r67, %r2, %r66;
	mad.lo.s32 	%r68, %r64, 194400, %r67;
	add.s32 	%r69, %r68, %r65;
	mul.wide.u32 	%rd19, %r69, 4;
	add.s64 	%rd20, %rd6, %rd19;
	ld.global.nc.f32 	%f128, [%rd20];
	st.shared.f32 	[%r27+216], %f128;
	add.s32 	%r70, %r18, 63;
	cvt.u16.u32 	%rs50, %r70;
	mul.hi.u16 	%rs51, %rs50, 11651;
	shr.u16 	%rs52, %rs51, 8;
	cvt.u32.u16 	%r71, %rs52;
	mul.lo.s16 	%rs53, %rs52, 1440;
	sub.s16 	%rs54, %rs50, %rs53;
	shr.u16 	%rs55, %rs54, 5;
	mul.lo.s16 	%rs56, %rs55, 864;
	cvt.u32.u16 	%r72, %rs56;
	and.b32  	%r73, %r70, 31;
	add.s32 	%r74, %r2, %r73;
	mad.lo.s32 	%r75, %r71, 194400, %r74;
	add.s32 	%r76, %r75, %r72;
	mul.wide.u32 	%rd21, %r76, 4;
	add.s64 	%rd22, %rd6, %rd21;
	ld.global.nc.f32 	%f129, [%rd22];
	st.shared.f32 	[%r27+252], %f129;
	add.s32 	%r155, %r155, 8;
	setp.ne.s32 	%p1, %r155, 320;
	@%p1 bra 	$L__BB0_2;
	ld.param.u64 	%rd55, [my_kernel_kernel0_param_1];
	setp.gt.u32 	%p2, %r4, 1;
	shl.b32 	%r6, %r154, 12;
	shl.b32 	%r77, %r4, 5;
	and.b32  	%r78, %r77, 32640;
	and.b32  	%r79, %r4, 3;
	or.b32  	%r80, %r78, %r79;
	mov.u32 	%r81, %ctaid.x;
	shl.b32 	%r82, %r81, 2;
	and.b32  	%r7, %r82, 124;
	or.b32  	%r83, %r80, %r7;
	add.s32 	%r84, %r83, %r6;
	cvta.to.global.u64 	%rd1, %rd55;
	mul.wide.u32 	%rd23, %r84, 4;
	add.s64 	%rd24, %rd1, %rd23;
	ld.global.nc.f32 	%f130, [%rd24];
	shl.b32 	%r85, %r4, 2;
	mov.u32 	%r86, _ZZ17my_kernel_kernel0E18placeholder_shared;
	add.s32 	%r8, %r86, %r85;
	st.shared.f32 	[%r8], %f130;
	add.s32 	%r87, %r4, 1;
	and.b32  	%r88, %r87, 3;
	or.b32  	%r89, %r88, %r7;
	add.s32 	%r90, %r77, 288;
	and.b32  	%r91, %r90, 65408;
	or.b32  	%r92, %r89, %r91;
	add.s32 	%r93, %r92, %r6;
	mul.wide.u32 	%rd25, %r93, 4;
	add.s64 	%rd26, %rd1, %rd25;
	ld.global.nc.f32 	%f131, [%rd26];
	st.shared.f32 	[%r8+36], %f131;
	xor.b32  	%r94, %r79, 2;
	or.b32  	%r95, %r94, %r7;
	add.s32 	%r96, %r77, 576;
	and.b32  	%r97, %r96, 65408;
	or.b32  	%r98, %r95, %r97;
	add.s32 	%r99, %r98, %r6;
	mul.wide.u32 	%rd27, %r99, 4;
	add.s64 	%rd28, %rd1, %rd27;
	ld.global.nc.f32 	%f132, [%rd28];
	st.shared.f32 	[%r8+72], %f132;
	add.s32 	%r100, %r4, -1;
	and.b32  	%r101, %r100, 3;
	or.b32  	%r102, %r101, %r7;
	add.s32 	%r103, %r77, 864;
	and.b32  	%r104, %r103, 65408;
	or.b32  	%r105, %r102, %r104;
	add.s32 	%r106, %r105, %r6;
	mul.wide.u32 	%rd29, %r106, 4;
	add.s64 	%rd30, %rd1, %rd29;
	ld.global.nc.f32 	%f133, [%rd30];
	st.shared.f32 	[%r8+108], %f133;
	ld.global.nc.f32 	%f134, [%rd24+4608];
	st.shared.f32 	[%r8+144], %f134;
	add.s32 	%r107, %r77, 1440;
	and.b32  	%r108, %r107, 65408;
	or.b32  	%r109, %r89, %r108;
	add.s32 	%r110, %r109, %r6;
	mul.wide.u32 	%rd31, %r110, 4;
	add.s64 	%rd32, %rd1, %rd31;
	ld.global.nc.f32 	%f135, [%rd32];
	st.shared.f32 	[%r8+180], %f135;
	add.s32 	%r111, %r77, 1728;
	and.b32  	%r112, %r111, 65408;
	or.b32  	%r113, %r95, %r112;
	add.s32 	%r114, %r113, %r6;
	mul.wide.u32 	%rd33, %r114, 4;
	add.s64 	%rd34, %rd1, %rd33;
	ld.global.nc.f32 	%f136, [%rd34];
	st.shared.f32 	[%r8+216], %f136;
	add.s32 	%r115, %r77, 2016;
	and.b32  	%r116, %r115, 65408;
	or.b32  	%r117, %r102, %r116;
	add.s32 	%r118, %r117, %r6;
	mul.wide.u32 	%rd35, %r118, 4;
	add.s64 	%rd36, %rd1, %rd35;
	ld.global.nc.f32 	%f137, [%rd36];
	st.shared.f32 	[%r8+252], %f137;
	ld.global.nc.f32 	%f138, [%rd24+9216];
	st.shared.f32 	[%r8+288], %f138;
	add.s32 	%r119, %r77, 2592;
	and.b32  	%r120, %r119, 65408;
	or.b32  	%r121, %r89, %r120;
	add.s32 	%r122, %r121, %r6;
	mul.wide.u32 	%rd37, %r122, 4;
	add.s64 	%rd38, %rd1, %rd37;
	ld.global.nc.f32 	%f139, [%rd38];
	st.shared.f32 	[%r8+324], %f139;
	add.s32 	%r123, %r77, 2880;
	and.b32  	%r124, %r123, 65408;
	or.b32  	%r125, %r95, %r124;
	add.s32 	%r126, %r125, %r6;
	mul.wide.u32 	%rd39, %r126, 4;
	add.s64 	%rd40, %rd1, %rd39;
	ld.global.nc.f32 	%f140, [%rd40];
	st.shared.f32 	[%r8+360], %f140;
	add.s32 	%r127, %r77, 3168;
	and.b32  	%r128, %r127, 65408;
	or.b32  	%r129, %r102, %r128;
	add.s32 	%r130, %r129, %r6;
	mul.wide.u32 	%rd41, %r130, 4;
	add.s64 	%rd42, %rd1, %rd41;
	ld.global.nc.f32 	%f141, [%rd42];
	st.shared.f32 	[%r8+396], %f141;
	ld.global.nc.f32 	%f142, [%rd24+13824];
	st.shared.f32 	[%r8+432], %f142;
	add.s32 	%r131, %r77, 3744;
	and.b32  	%r132, %r131, 65408;
	or.b32  	%r133, %r89, %r132;
	add.s32 	%r134, %r133, %r6;
	mul.wide.u32 	%rd43, %r134, 4;
	add.s64 	%rd44, %rd1, %rd43;
	ld.global.nc.f32 	%f143, [%rd44];
	st.shared.f32 	[%r8+468], %f143;
	@%p2 bra 	$L__BB0_5;
	add.s32 	%r135, %r4, %r7;
	add.s32 	%r136, %r135, %r6;
	mul.wide.u32 	%rd45, %r136, 4;
	add.s64 	%rd46, %rd1, %rd45;
	ld.global.nc.f32 	%f144, [%rd46+15880];
	st.shared.f32 	[%r8+504], %f144;
$L__BB0_5:
	bar.sync 	0;
	mov.b32 	%r156, 0;
$L__BB0_6:
	shl.b32 	%r138, %r156, 3;
	mov.u32 	%r10, %tid.x;
	mad.lo.s32 	%r139, %r10, 160, %r138;
	shl.b32 	%r140, %r139, 2;
	mov.u32 	%r141, _ZZ17my_kernel_kernel0E18PaddedInput_shared;
	add.s32 	%r142, %r141, %r140;
	ld.shared.f32 	%f145, [%r142+5788];
	ld.shared.f32 	%f146, [%r142+28];
	ld.shared.f32 	%f147, [%r142+5784];
	ld.shared.f32 	%f148, [%r142+24];
	ld.shared.f32 	%f149, [%r142+5780];
	ld.shared.f32 	%f150, [%r142+20];
	ld.shared.f32 	%f151, [%r142+5776];
	ld.shared.f32 	%f152, [%r142+16];
	ld.shared.f32 	%f153, [%r142+5772];
	ld.shared.f32 	%f154, [%r142+12];
	ld.shared.f32 	%f155, [%r142+5768];
	ld.shared.f32 	%f156, [%r142+8];
	ld.shared.f32 	%f157, [%r142+5764];
	ld.shared.f32 	%f158, [%r142+4];
	ld.shared.f32 	%f159, [%r142+5760];
	ld.shared.f32 	%f160, [%r142];
	shl.b32 	%r143, %r156, 7;
	mov.u32 	%r144, _ZZ17my_kernel_kernel0E18placeholder_shared;
	add.s32 	%r145, %r144, %r143;
	ld.shared.f32 	%f161, [%r145];
	fma.rn.f32 	%f162, %f160, %f161, %f700;
	fma.rn.f32 	%f163, %f159, %f161, %f680;
	ld.shared.f32 	%f164, [%r145+16];
	fma.rn.f32 	%f165, %f158, %f164, %f162;
	fma.rn.f32 	%f166, %f157, %f164, %f163;
	ld.shared.f32 	%f167, [%r145+32];
	fma.rn.f32 	%f168, %f156, %f167, %f165;
	fma.rn.f32 	%f169, %f155, %f167, %f166;
	ld.shared.f32 	%f170, [%r145+48];
	fma.rn.f32 	%f171, %f154, %f170, %f168;
	fma.rn.f32 	%f172, %f153, %f170, %f169;
	ld.shared.f32 	%f173, [%r145+64];
	fma.rn.f32 	%f174, %f152, %f173, %f171;
	fma.rn.f32 	%f175, %f151, %f173, %f172;
	ld.shared.f32 	%f176, [%r145+80];
	fma.rn.f32 	%f177, %f150, %f176, %f174;
	fma.rn.f32 	%f178, %f149, %f176, %f175;
	ld.shared.f32 	%f179, [%r145+96];
	fma.rn.f32 	%f180, %f148, %f179, %f177;
	fma.rn.f32 	%f181, %f147, %f179, %f178;
	ld.shared.f32 	%f182, [%r145+112];
	fma.rn.f32 	%f700, %f146, %f182, %f180;
	fma.rn.f32 	%f680, %f145, %f182, %f181;
	ld.shared.f32 	%f183, [%r145+4];
	fma.rn.f32 	%f184, %f160, %f183, %f699;
	fma.rn.f32 	%f185, %f159, %f183, %f679;
	ld.shared.f32 	%f186, [%r145+20];
	fma.rn.f32 	%f187, %f158, %f186, %f184;
	fma.rn.f32 	%f188, %f157, %f186, %f185;
	ld.shared.f32 	%f189, [%r145+36];
	fma.rn.f32 	%f190, %f156, %f189, %f187;
	fma.rn.f32 	%f191, %f155, %f189, %f188;
	ld.shared.f32 	%f192, [%r145+52];
	fma.rn.f32 	%f193, %f154, %f192, %f190;
	fma.rn.f32 	%f194, %f153, %f192, %f191;
	ld.shared.f32 	%f195, [%r145+68];
	fma.rn.f32 	%f196, %f152, %f195, %f193;
	fma.rn.f32 	%f197, %f151, %f195, %f194;
	ld.shared.f32 	%f198, [%r145+84];
	fma.rn.f32 	%f199, %f150, %f198, %f196;
	fma.rn.f32 	%f200, %f149, %f198, %f197;
	ld.shared.f32 	%f201, [%r145+100];
	fma.rn.f32 	%f202, %f148, %f201, %f199;
	fma.rn.f32 	%f203, %f147, %f201, %f200;
	ld.shared.f32 	%f204, [%r145+116];
	fma.rn.f32 	%f699, %f146, %f204, %f202;
	fma.rn.f32 	%f679, %f145, %f204, %f203;
	ld.shared.f32 	%f205, [%r145+8];
	fma.rn.f32 	%f206, %f160, %f205, %f698;
	fma.rn.f32 	%f207, %f159, %f205, %f678;
	ld.shared.f32 	%f208, [%r145+24];
	fma.rn.f32 	%f209, %f158, %f208, %f206;
	fma.rn.f32 	%f210, %f157, %f208, %f207;
	ld.shared.f32 	%f211, [%r145+40];
	fma.rn.f32 	%f212, %f156, %f211, %f209;
	fma.rn.f32 	%f213, %f155, %f211, %f210;
	ld.shared.f32 	%f214, [%r145+56];
	fma.rn.f32 	%f215, %f154, %f214, %f212;
	fma.rn.f32 	%f216, %f153, %f214, %f213;
	ld.shared.f32 	%f217, [%r145+72];
	fma.rn.f32 	%f218, %f152, %f217, %f215;
	fma.rn.f32 	%f219, %f151, %f217, %f216;
	ld.shared.f32 	%f220, [%r145+88];
	fma.rn.f32 	%f221, %f150, %f220, %f218;
	fma.rn.f32 	%f222, %f149, %f220, %f219;
	ld.shared.f32 	%f223, [%r145+104];
	fma.rn.f32 	%f224, %f148, %f223, %f221;
	fma.rn.f32 	%f225, %f147, %f223, %f222;
	ld.shared.f32 	%f226, [%r145+120];
	fma.rn.f32 	%f698, %f146, %f226, %f224;
	fma.rn.f32 	%f678, %f145, %f226, %f225;
	ld.shared.f32 	%f227, [%r145+12];
	fma.rn.f32 	%f228, %f160, %f227, %f697;
	fma.rn.f32 	%f229, %f159, %f227, %f677;
	ld.shared.f32 	%f230, [%r145+28];
	fma.rn.f32 	%f231, %f158, %f230, %f228;
	fma.rn.f32 	%f232, %f157, %f230, %f229;
	ld.shared.f32 	%f233, [%r145+44];
	fma.rn.f32 	%f234, %f156, %f233, %f231;
	fma.rn.f32 	%f235, %f155, %f233, %f232;
	ld.shared.f32 	%f236, [%r145+60];
	fma.rn.f32 	%f237, %f154, %f236, %f234;
	fma.rn.f32 	%f238, %f153, %f236, %f235;
	ld.shared.f32 	%f239, [%r145+76];
	fma.rn.f32 	%f240, %f152, %f239, %f237;
	fma.rn.f32 	%f241, %f151, %f239, %f238;
	ld.shared.f32 	%f242, [%r145+92];
	fma.rn.f32 	%f243, %f150, %f242, %f240;
	fma.rn.f32 	%f244, %f149, %f242, %f241;
	ld.shared.f32 	%f245, [%r145+108];
	fma.rn.f32 	%f246, %f148, %f245, %f243;
	fma.rn.f32 	%f247, %f147, %f245, %f244;
	ld.shared.f32 	%f248, [%r145+124];
	fma.rn.f32 	%f697, %f146, %f248, %f246;
	fma.rn.f32 	%f677, %f145, %f248, %f247;
	ld.shared.f32 	%f249, [%r142+5916];
	ld.shared.f32 	%f250, [%r142+156];
	ld.shared.f32 	%f251, [%r142+5912];
	ld.shared.f32 	%f252, [%r142+152];
	ld.shared.f32 	%f253, [%r142+5908];
	ld.shared.f32 	%f254, [%r142+148];
	ld.shared.f32 	%f255, [%r142+5904];
	ld.shared.f32 	%f256, [%r142+144];
	ld.shared.f32 	%f257, [%r142+5900];
	ld.shared.f32 	%f258, [%r142+140];
	ld.shared.f32 	%f259, [%r142+5896];
	ld.shared.f32 	%f260, [%r142+136];
	ld.shared.f32 	%f261, [%r142+5892];
	ld.shared.f32 	%f262, [%r142+132];
	ld.shared.f32 	%f263, [%r142+5888];
	ld.shared.f32 	%f264, [%r142+128];
	fma.rn.f32 	%f265, %f264, %f161, %f696;
	fma.rn.f32 	%f266, %f263, %f161, %f676;
	fma.rn.f32 	%f267, %f262, %f164, %f265;
	fma.rn.f32 	%f268, %f261, %f164, %f266;
	fma.rn.f32 	%f269, %f260, %f167, %f267;
	fma.rn.f32 	%f270, %f259, %f167, %f268;
	fma.rn.f32 	%f271, %f258, %f170, %f269;
	fma.rn.f32 	%f272, %f257, %f170, %f270;
	fma.rn.f32 	%f273, %f256, %f173, %f271;
	fma.rn.f32 	%f274, %f255, %f173, %f272;
	fma.rn.f32 	%f275, %f254, %f176, %f273;
	fma.rn.f32 	%f276, %f253, %f176, %f274;
	fma.rn.f32 	%f277, %f252, %f179, %f275;
	fma.rn.f32 	%f278, %f251, %f179, %f276;
	fma.rn.f32 	%f696, %f250, %f182, %f277;
	fma.rn.f32 	%f676, %f249, %f182, %f278;
	fma.rn.f32 	%f279, %f264, %f183, %f695;
	fma.rn.f32 	%f280, %f263, %f183, %f675;
	fma.rn.f32 	%f281, %f262, %f186, %f279;
	fma.rn.f32 	%f282, %f261, %f186, %f280;
	fma.rn.f32 	%f283, %f260, %f189, %f281;
	fma.rn.f32 	%f284, %f259, %f189, %f282;
	fma.rn.f32 	%f285, %f258, %f192, %f283;
	fma.rn.f32 	%f286, %f257, %f192, %f284;
	fma.rn.f32 	%f287, %f256, %f195, %f285;
	fma.rn.f32 	%f288, %f255, %f195, %f286;
	fma.rn.f32 	%f289, %f254, %f198, %f287;
	fma.rn.f32 	%f290, %f253, %f198, %f288;
	fma.rn.f32 	%f291, %f252, %f201, %f289;
	fma.rn.f32 	%f292, %f251, %f201, %f290;
	fma.rn.f32 	%f695, %f250, %f204, %f291;
	fma.rn.f32 	%f675, %f249, %f204, %f292;
	fma.rn.f32 	%f293, %f264, %f205, %f694;
	fma.rn.f32 	%f294, %f263, %f205, %f674;
	fma.rn.f32 	%f295, %f262, %f208, %f293;
	fma.rn.f32 	%f296, %f261, %f208, %f294;
	fma.rn.f32 	%f297, %f260, %f211, %f295;
	fma.rn.f32 	%f298, %f259, %f211, %f296;
	fma.rn.f32 	%f299, %f258, %f214, %f297;
	fma.rn.f32 	%f300, %f257, %f214, %f298;
	fma.rn.f32 	%f301, %f256, %f217, %f299;
	fma.rn.f32 	%f302, %f255, %f217, %f300;
	fma.rn.f32 	%f303, %f254, %f220, %f301;
	fma.rn.f32 	%f304, %f253, %f220, %f302;
	fma.rn.f32 	%f305, %f252, %f223, %f303;
	fma.rn.f32 	%f306, %f251, %f223, %f304;
	fma.rn.f32 	%f694, %f250, %f226, %f305;
	fma.rn.f32 	%f674, %f249, %f226, %f306;
	fma.rn.f32 	%f307, %f264, %f227, %f693;
	fma.rn.f32 	%f308, %f263, %f227, %f673;
	fma.rn.f32 	%f309, %f262, %f230, %f307;
	fma.rn.f32 	%f310, %f261, %f230, %f308;
	fma.rn.f32 	%f311, %f260, %f233, %f309;
	fma.rn.f32 	%f312, %f259, %f233, %f310;
	fma.rn.f32 	%f313, %f258, %f236, %f311;
	fma.rn.f32 	%f314, %f257, %f236, %f312;
	fma.rn.f32 	%f315, %f256, %f239, %f313;
	fma.rn.f32 	%f316, %f255, %f239, %f314;
	fma.rn.f32 	%f317, %f254, %f242, %f315;
	fma.rn.f32 	%f318, %f253, %f242, %f316;
	fma.rn.f32 	%f319, %f252, %f245, %f317;
	fma.rn.f32 	%f320, %f251, %f245, %f318;
	fma.rn.f32 	%f693, %f250, %f248, %f319;
	fma.rn.f32 	%f673, %f249, %f248, %f320;
	ld.shared.f32 	%f321, [%r142+6044];
	ld.shared.f32 	%f322, [%r142+284];
	ld.shared.f32 	%f323, [%r142+6040];
	ld.shared.f32 	%f324, [%r142+280];
	ld.shared.f32 	%f325, [%r142+6036];
	ld.shared.f32 	%f326, [%r142+276];
	ld.shared.f32 	%f327, [%r142+6032];
	ld.shared.f32 	%f328, [%r142+272];
	ld.shared.f32 	%f329, [%r142+6028];
	ld.shared.f32 	%f330, [%r142+268];
	ld.shared.f32 	%f331, [%r142+6024];
	ld.shared.f32 	%f332, [%r142+264];
	ld.shared.f32 	%f333, [%r142+6020];
	ld.shared.f32 	%f334, [%r142+260];
	ld.shared.f32 	%f335, [%r142+6016];
	ld.shared.f32 	%f336, [%r142+256];
	fma.rn.f32 	%f337, %f336, %f161, %f692;
	fma.rn.f32 	%f338, %f335, %f161, %f672;
	fma.rn.f32 	%f339, %f334, %f164, %f337;
	fma.rn.f32 	%f340, %f333, %f164, %f338;
	fma.rn.f32 	%f341, %f332, %f167, %f339;
	fma.rn.f32 	%f342, %f331, %f167, %f340;
	fma.rn.f32 	%f343, %f330, %f170, %f341;
	fma.rn.f32 	%f344, %f329, %f170, %f342;
	fma.rn.f32 	%f345, %f328, %f173, %f343;
	fma.rn.f32 	%f346, %f327, %f173, %f344;
	fma.rn.f32 	%f347, %f326, %f176, %f345;
	fma.rn.f32 	%f348, %f325, %f176, %f346;
	fma.rn.f32 	%f349, %f324, %f179, %f347;
	fma.rn.f32 	%f350, %f323, %f179, %f348;
	fma.rn.f32 	%f692, %f322, %f182, %f349;
	fma.rn.f32 	%f672, %f321, %f182, %f350;
	fma.rn.f32 	%f351, %f336, %f183, %f691;
	fma.rn.f32 	%f352, %f335, %f183, %f671;
	fma.rn.f32 	%f353, %f334, %f186, %f351;
	fma.rn.f32 	%f354, %f333, %f186, %f352;
	fma.rn.f32 	%f355, %f332, %f189, %f353;
	fma.rn.f32 	%f356, %f331, %f189, %f354;
	fma.rn.f32 	%f357, %f330, %f192, %f355;
	fma.rn.f32 	%f358, %f329, %f192, %f356;
	fma.rn.f32 	%f359, %f328, %f195, %f357;
	fma.rn.f32 	%f360, %f327, %f195, %f358;
	fma.rn.f32 	%f361, %f326, %f198, %f359;
	fma.rn.f32 	%f362, %f325, %f198, %f360;
	fma.rn.f32 	%f363, %f324, %f201, %f361;
	fma.rn.f32 	%f364, %f323, %f201, %f362;
	fma.rn.f32 	%f691, %f322, %f204, %f363;
	fma.rn.f32 	%f671, %f321, %f204, %f364;
	fma.rn.f32 	%f365, %f336, %f205, %f690;
	fma.rn.f32 	%f366, %f335, %f205, %f670;
	fma.rn.f32 	%f367, %f334, %f208, %f365;
	fma.rn.f32 	%f368, %f333, %f208, %f366;
	fma.rn.f32 	%f369, %f332, %f211, %f367;
	fma.rn.f32 	%f370, %f331, %f211, %f368;
	fma.rn.f32 	%f371, %f330, %f214, %f369;
	fma.rn.f32 	%f372, %f329, %f214, %f370;
	fma.rn.f32 	%f373, %f328, %f217, %f371;
	fma.rn.f32 	%f374, %f327, %f217, %f372;
	fma.rn.f32 	%f375, %f326, %f220, %f373;
	fma.rn.f32 	%f376, %f325, %f220, %f374;
	fma.rn.f32 	%f377, %f324, %f223, %f375;
	fma.rn.f32 	%f378, %f323, %f223, %f376;
	fma.rn.f32 	%f690, %f322, %f226, %f377;
	fma.rn.f32 	%f670, %f321, %f226, %f378;
	fma.rn.f32 	%f379, %f336, %f227, %f689;
	fma.rn.f32 	%f380, %f335, %f227, %f669;
	fma.rn.f32 	%f381, %f334, %f230, %f379;
	fma.rn.f32 	%f382, %f333, %f230, %f380;
	fma.rn.f32 	%f383, %f332, %f233, %f381;
	fma.rn.f32 	%f384, %f331, %f233, %f382;
	fma.rn.f32 	%f385, %f330, %f236, %f383;
	fma.rn.f32 	%f386, %f329, %f236, %f384;
	fma.rn.f32 	%f387, %f328, %f239, %f385;
	fma.rn.f32 	%f388, %f327, %f239, %f386;
	fma.rn.f32 	%f389, %f326, %f242, %f387;
	fma.rn.f32 	%f390, %f325, %f242, %f388;
	fma.rn.f32 	%f391, %f324, %f245, %f389;
	fma.rn.f32 	%f392, %f323, %f245, %f390;
	fma.rn.f32 	%f689, %f322, %f248, %f391;
	fma.rn.f32 	%f669, %f321, %f248, %f392;
	ld.shared.f32 	%f393, [%r142+6172];
	ld.shared.f32 	%f394, [%r142+412];
	ld.shared.f32 	%f395, [%r142+6168];
	ld.shared.f32 	%f396, [%r142+408];
	ld.shared.f32 	%f397, [%r142+6164];
	ld.shared.f32 	%f398, [%r142+404];
	ld.shared.f32 	%f399, [%r142+6160];
	ld.shared.f32 	%f400, [%r142+400];
	ld.shared.f32 	%f401, [%r142+6156];
	ld.shared.f32 	%f402, [%r142+396];
	ld.shared.f32 	%f403, [%r142+6152];
	ld.shared.f32 	%f404, [%r142+392];
	ld.shared.f32 	%f405, [%r142+6148];
	ld.shared.f32 	%f406, [%r142+388];
	ld.shared.f32 	%f407, [%r142+6144];
	ld.shared.f32 	%f408, [%r142+384];
	fma.rn.f32 	%f409, %f408, %f161, %f688;
	fma.rn.f32 	%f410, %f407, %f161, %f668;
	fma.rn.f32 	%f411, %f406, %f164, %f409;
	fma.rn.f32 	%f412, %f405, %f164, %f410;
	fma.rn.f32 	%f413, %f404, %f167, %f411;
	fma.rn.f32 	%f414, %f403, %f167, %f412;
	fma.rn.f32 	%f415, %f402, %f170, %f413;
	fma.rn.f32 	%f416, %f401, %f170, %f414;
	fma.rn.f32 	%f417, %f400, %f173, %f415;
	fma.rn.f32 	%f418, %f399, %f173, %f416;
	fma.rn.f32 	%f419, %f398, %f176, %f417;
	fma.rn.f32 	%f420, %f397, %f176, %f418;
	fma.rn.f32 	%f421, %f396, %f179, %f419;
	fma.rn.f32 	%f422, %f395, %f179, %f420;
	fma.rn.f32 	%f688, %f394, %f182, %f421;
	fma.rn.f32 	%f668, %f393, %f182, %f422;
	fma.rn.f32 	%f423, %f408, %f183, %f687;
	fma.rn.f32 	%f424, %f407, %f183, %f667;
	fma.rn.f32 	%f425, %f406, %f186, %f423;
	fma.rn.f32 	%f426, %f405, %f186, %f424;
	fma.rn.f32 	%f427, %f404, %f189, %f425;
	fma.rn.f32 	%f428, %f403, %f189, %f426;
	fma.rn.f32 	%f429, %f402, %f192, %f427;
	fma.rn.f32 	%f430, %f401, %f192, %f428;
	fma.rn.f32 	%f431, %f400, %f195, %f429;
	fma.rn.f32 	%f432, %f399, %f195, %f430;
	fma.rn.f32 	%f433, %f398, %f198, %f431;
	fma.rn.f32 	%f434, %f397, %f198, %f432;
	fma.rn.f32 	%f435, %f396, %f201, %f433;
	fma.rn.f32 	%f436, %f395, %f201, %f434;
	fma.rn.f32 	%f687, %f394, %f204, %f435;
	fma.rn.f32 	%f667, %f393, %f204, %f436;
	fma.rn.f32 	%f437, %f408, %f205, %f686;
	fma.rn.f32 	%f438, %f407, %f205, %f666;
	fma.rn.f32 	%f439, %f406, %f208, %f437;
	fma.rn.f32 	%f440, %f405, %f208, %f438;
	fma.rn.f32 	%f441, %f404, %f211, %f439;
	fma.rn.f32 	%f442, %f403, %f211, %f440;
	fma.rn.f32 	%f443, %f402, %f214, %f441;
	fma.rn.f32 	%f444, %f401, %f214, %f442;
	fma.rn.f32 	%f445, %f400, %f217, %f443;
	fma.rn.f32 	%f446, %f399, %f217, %f444;
	fma.rn.f32 	%f447, %f398, %f220, %f445;
	fma.rn.f32 	%f448, %f397, %f220, %f446;
	fma.rn.f32 	%f449, %f396, %f223, %f447;
	fma.rn.f32 	%f450, %f395, %f223, %f448;
	fma.rn.f32 	%f686, %f394, %f226, %f449;
	fma.rn.f32 	%f666, %f393, %f226, %f450;
	fma.rn.f32 	%f451, %f408, %f227, %f685;
	fma.rn.f32 	%f452, %f407, %f227, %f665;
	fma.rn.f32 	%f453, %f406, %f230, %f451;
	fma.rn.f32 	%f454, %f405, %f230, %f452;
	fma.rn.f32 	%f455, %f404, %f233, %f453;
	fma.rn.f32 	%f456, %f403, %f233, %f454;
	fma.rn.f32 	%f457, %f402, %f236, %f455;
	fma.rn.f32 	%f458, %f401, %f236, %f456;
	fma.rn.f32 	%f459, %f400, %f239, %f457;
	fma.rn.f32 	%f460, %f399, %f239, %f458;
	fma.rn.f32 	%f461, %f398, %f242, %f459;
	fma.rn.f32 	%f462, %f397, %f242, %f460;
	fma.rn.f32 	%f463, %f396, %f245, %f461;
	fma.rn.f32 	%f464, %f395, %f245, %f462;
	fma.rn.f32 	%f685, %f394, %f248, %f463;
	fma.rn.f32 	%f665, %f393, %f248, %f464;
	ld.shared.f32 	%f465, [%r142+6300];
	ld.shared.f32 	%f466, [%r142+540];
	ld.shared.f32 	%f467, [%r142+6296];
	ld.shared.f32 	%f468, [%r142+536];
	ld.shared.f32 	%f469, [%r142+6292];
	ld.shared.f32 	%f470, [%r142+532];
	ld.shared.f32 	%f471, [%r142+6288];
	ld.shared.f32 	%f472, [%r142+528];
	ld.shared.f32 	%f473, [%r142+6284];
	ld.shared.f32 	%f474, [%r142+524];
	ld.shared.f32 	%f475, [%r142+6280];
	ld.shared.f32 	%f476, [%r142+520];
	ld.shared.f32 	%f477, [%r142+6276];
	ld.shared.f32 	%f478, [%r142+516];
	ld.shared.f32 	%f479, [%r142+6272];
	ld.shared.f32 	%f480, [%r142+512];
	fma.rn.f32 	%f481, %f480, %f161, %f684;
	fma.rn.f32 	%f482, %f479, %f161, %f664;
	fma.rn.f32 	%f483, %f478, %f164, %f481;
	fma.rn.f32 	%f484, %f477, %f164, %f482;
	fma.rn.f32 	%f485, %f476, %f167, %f483;
	fma.rn.f32 	%f486, %f475, %f167, %f484;
	fma.rn.f32 	%f487, %f474, %f170, %f485;
	fma.rn.f32 	%f488, %f473, %f170, %f486;
	fma.rn.f32 	%f489, %f472, %f173, %f487;
	fma.rn.f32 	%f490, %f471, %f173, %f488;
	fma.rn.f32 	%f491, %f470, %f176, %f489;
	fma.rn.f32 	%f492, %f469, %f176, %f490;
	fma.rn.f32 	%f493, %f468, %f179, %f491;
	fma.rn.f32 	%f494, %f467, %f179, %f492;
	fma.rn.f32 	%f684, %f466, %f182, %f493;
	fma.rn.f32 	%f664, %f465, %f182, %f494;
	fma.rn.f32 	%f495, %f480, %f183, %f683;
	fma.rn.f32 	%f496, %f479, %f183, %f663;
	fma.rn.f32 	%f497, %f478, %f186, %f495;
	fma.rn.f32 	%f498, %f477, %f186, %f496;
	fma.rn.f32 	%f499, %f476, %f189, %f497;
	fma.rn.f32 	%f500, %f475, %f189, %f498;
	fma.rn.f32 	%f501, %f474, %f192, %f499;
	fma.rn.f32 	%f502, %f473, %f192, %f500;
	fma.rn.f32 	%f503, %f472, %f195, %f501;
	fma.rn.f32 	%f504, %f471, %f195, %f502;
	fma.rn.f32 	%f505, %f470, %f198, %f503;
	fma.rn.f32 	%f506, %f469, %f198, %f504;
	fma.rn.f32 	%f507, %f468, %f201, %f505;
	fma.rn.f32 	%f508, %f467, %f201, %f506;
	fma.rn.f32 	%f683, %f466, %f204, %f507;
	fma.rn.f32 	%f663, %f465, %f204, %f508;
	fma.rn.f32 	%f509, %f480, %f205, %f682;
	fma.rn.f32 	%f510, %f479, %f205, %f662;
	fma.rn.f32 	%f511, %f478, %f208, %f509;
	fma.rn.f32 	%f512, %f477, %f208, %f510;
	fma.rn.f32 	%f513, %f476, %f211, %f511;
	fma.rn.f32 	%f514, %f475, %f211, %f512;
	fma.rn.f32 	%f515, %f474, %f214, %f513;
	fma.rn.f32 	%f516, %f473, %f214, %f514;
	fma.rn.f32 	%f517, %f472, %f217, %f515;
	fma.rn.f32 	%f518, %f471, %f217, %f516;
	fma.rn.f32 	%f519, %f470, %f220, %f517;
	fma.rn.f32 	%f520, %f469, %f220, %f518;
	fma.rn.f32 	%f521, %f468, %f223, %f519;
	fma.rn.f32 	%f522, %f467, %f223, %f520;
	fma.rn.f32 	%f682, %f466, %f226, %f521;
	fma.rn.f32 	%f662, %f465, %f226, %f522;
	fma.rn.f32 	%f523, %f480, %f227, %f681;
	fma.rn.f32 	%f524, %f479, %f227, %f661;
	fma.rn.f32 	%f525, %f478, %f230, %f523;
	fma.rn.f32 	%f526, %f477, %f230, %f524;
	fma.rn.f32 	%f527, %f476, %f233, %f525;
	fma.rn.f32 	%f528, %f475, %f233, %f526;
	fma.rn.f32 	%f529, %f474, %f236, %f527;
	fma.rn.f32 	%f530, %f473, %f236, %f528;
	fma.rn.f32 	%f531, %f472, %f239, %f529;
	fma.rn.f32 	%f532, %f471, %f239, %f530;
	fma.rn.f32 	%f533, %f470, %f242, %f531;
	fma.rn.f32 	%f534, %f469, %f242, %f532;
	fma.rn.f32 	%f535, %f468, %f245, %f533;
	fma.rn.f32 	%f536, %f467, %f245, %f534;
	fma.rn.f32 	%f681, %f466, %f248, %f535;
	fma.rn.f32 	%f661, %f465, %f248, %f536;
	add.s32 	%r156, %r156, 1;
	setp.ne.s32 	%p3, %r156, 4;
	@%p3 bra 	$L__BB0_6;
	add.s32 	%r154, %r154, 1;
	setp.ne.s32 	%p4, %r154, 27;
	@%p4 bra 	$L__BB0_1;
	ld.param.u64 	%rd57, [my_kernel_kernel0_param_3];
	ld.param.u64 	%rd56, [my_kernel_kernel0_param_2];
	cvta.to.global.u64 	%rd47, %rd56;
	cvta.to.global.u64 	%rd48, %rd57;
	mov.u32 	%r146, %ctaid.x;
	shr.u32 	%r147, %r146, 5;
	mul.lo.s32 	%r148, %r10, 640;
	mad.lo.s32 	%r149, %r147, 5760, %r148;
	shl.b32 	%r150, %r146, 2;
	and.b32  	%r151, %r150, 124;
	or.b32  	%r152, %r149, %r151;
	shl.b32 	%r153, %r146, 4;
	cvt.u64.u32 	%rd49, %r153;
	and.b64  	%rd50, %rd49, 496;
	add.s64 	%rd51, %rd48, %rd50;
	ld.global.nc.f32 	%f537, [%rd51];
	add.f32 	%f538, %f700, %f537;
	max.f32 	%f539, %f538, 0f00000000;
	mul.wide.u32 	%rd52, %r152, 4;
	add.s64 	%rd53, %rd47, %rd52;
	st.global.f32 	[%rd53], %f539;
	ld.global.nc.f32 	%f540, [%rd51+4];
	add.f32 	%f541, %f699, %f540;
	max.f32 	%f542, %f541, 0f00000000;
	st.global.f32 	[%rd53+4], %f542;
	ld.global.nc.f32 	%f543, [%rd51+8];
	add.f32 	%f544, %f698, %f543;
	max.f32 	%f545, %f544, 0f00000000;
	st.global.f32 	[%rd53+8], %f545;
	ld.global.nc.f32 	%f546, [%rd51+12];
	add.f32 	%f547, %f697, %f546;
	max.f32 	%f548, %f547, 0f00000000;
	st.global.f32 	[%rd53+12], %f548;
	add.f32 	%f549, %f696, %f537;
	max.f32 	%f550, %f549, 0f00000000;
	st.global.f32 	[%rd53+512], %f550;
	add.f32 	%f551, %f695, %f540;
	max.f32 	%f552, %f551, 0f00000000;
	st.global.f32 	[%rd53+516], %f552;
	add.f32 	%f553, %f694, %f543;
	max.f32 	%f554, %f553, 0f00000000;
	st.global.f32 	[%rd53+520], %f554;
	add.f32 	%f555, %f693, %f546;
	max.f32 	%f556, %f555, 0f00000000;
	st.global.f32 	[%rd53+524], %f556;
	add.f32 	%f557, %f692, %f537;
	max.f32 	%f558, %f557, 0f00000000;
	st.global.f32 	[%rd53+1024], %f558;
	add.f32 	%f559, %f691, %f540;
	max.f32 	%f560, %f559, 0f00000000;
	st.global.f32 	[%rd53+1028], %f560;
	add.f32 	%f561, %f690, %f543;
	max.f32 	%f562, %f561, 0f00000000;
	st.global.f32 	[%rd53+1032], %f562;
	add.f32 	%f563, %f689, %f546;
	max.f32 	%f564, %f563, 0f00000000;
	st.global.f32 	[%rd53+1036], %f564;
	add.f32 	%f565, %f688, %f537;
	max.f32 	%f566, %f565, 0f00000000;
	st.global.f32 	[%rd53+1536], %f566;
	add.f32 	%f567, %f687, %f540;
	max.f32 	%f568, %f567, 0f00000000;
	st.global.f32 	[%rd53+1540], %f568;
	add.f32 	%f569, %f686, %f543;
	max.f32 	%f570, %f569, 0f00000000;
	st.global.f32 	[%rd53+1544], %f570;
	add.f32 	%f571, %f685, %f546;
	max.f32 	%f572, %f571, 0f00000000;
	st.global.f32 	[%rd53+1548], %f572;
	add.f32 	%f573, %f684, %f537;
	max.f32 	%f574, %f573, 0f00000000;
	st.global.f32 	[%rd53+2048], %f574;
	add.f32 	%f575, %f683, %f540;
	max.f32 	%f576, %f575, 0f00000000;
	st.global.f32 	[%rd53+2052], %f576;
	add.f32 	%f577, %f682, %f543;
	max.f32 	%f578, %f577, 0f00000000;
	st.global.f32 	[%rd53+2056], %f578;
	add.f32 	%f579, %f681, %f546;
	max.f32 	%f580, %f579, 0f00000000;
	st.global.f32 	[%rd53+2060], %f580;
	add.f32 	%f581, %f680, %f537;
	max.f32 	%f582, %f581, 0f00000000;
	st.global.f32 	[%rd53+115200], %f582;
	add.f32 	%f583, %f679, %f540;
	max.f32 	%f584, %f583, 0f00000000;
	st.global.f32 	[%rd53+115204], %f584;
	add.f32 	%f585, %f678, %f543;
	max.f32 	%f586, %f585, 0f00000000;
	st.global.f32 	[%rd53+115208], %f586;
	add.f32 	%f587, %f677, %f546;
	max.f32 	%f588, %f587, 0f00000000;
	st.global.f32 	[%rd53+115212], %f588;
	add.f32 	%f589, %f676, %f537;
	max.f32 	%f590, %f589, 0f00000000;
	st.global.f32 	[%rd53+115712], %f590;
	add.f32 	%f591, %f675, %f540;
	max.f32 	%f592, %f591, 0f00000000;
	st.global.f32 	[%rd53+115716], %f592;
	add.f32 	%f593, %f674, %f543;
	max.f32 	%f594, %f593, 0f00000000;
	st.global.f32 	[%rd53+115720], %f594;
	add.f32 	%f595, %f673, %f546;
	max.f32 	%f596, %f595, 0f00000000;
	st.global.f32 	[%rd53+115724], %f596;
	add.f32 	%f597, %f672, %f537;
	max.f32 	%f598, %f597, 0f00000000;
	st.global.f32 	[%rd53+116224], %f598;
	add.f32 	%f599, %f671, %f540;
	max.f32 	%f600, %f599, 0f00000000;
	st.global.f32 	[%rd53+116228], %f600;
	add.f32 	%f601, %f670, %f543;
	max.f32 	%f602, %f601, 0f00000000;
	st.global.f32 	[%rd53+116232], %f602;
	add.f32 	%f603, %f669, %f546;
	max.f32 	%f604, %f603, 0f00000000;
	st.global.f32 	[%rd53+116236], %f604;
	add.f32 	%f605, %f668, %f537;
	max.f32 	%f606, %f605, 0f00000000;
	st.global.f32 	[%rd53+116736], %f606;
	add.f32 	%f607, %f667, %f540;
	max.f32 	%f608, %f607, 0f00000000;
	st.global.f32 	[%rd53+116740], %f608;
	add.f32 	%f609, %f666, %f543;
	max.f32 	%f610, %f609, 0f00000000;
	st.global.f32 	[%rd53+116744], %f610;
	add.f32 	%f611, %f665, %f546;
	max.f32 	%f612, %f611, 0f00000000;
	st.global.f32 	[%rd53+116748], %f612;
	add.f32 	%f613, %f664, %f537;
	max.f32 	%f614, %f613, 0f00000000;
	st.global.f32 	[%rd53+117248], %f614;
	add.f32 	%f615, %f663, %f540;
	max.f32 	%f616, %f615, 0f00000000;
	st.global.f32 	[%rd53+117252], %f616;
	add.f32 	%f617, %f662, %f543;
	max.f32 	%f618, %f617, 0f00000000;
	st.global.f32 	[%rd53+117256], %f618;
	add.f32 	%f619, %f661, %f546;
	max.f32 	%f620, %f619, 0f00000000;
	st.global.f32 	[%rd53+117260], %f620;
	ret;

}


// ===== COMPILED SASS (sm_100) =====

	.target	sm_100

	.elftype	@"ET_EXEC"


//--------------------- .note.nv.tkinfo           --------------------------
	.section	.note.nv.tkinfo,"",@"SHT_NOTE"
	.sectionflags	@"SHF_NOTE_NV_TKINFO"
	.tkinfo
        /*0018*/ 	.word	0x00000002
        /*0030*/ 	.string	""
        /*0030*/ 	.string	"ptxas"
        /*0030*/ 	.string	"Cuda compilation tools, release 13.0, V13.0.88"
        /*0030*/ 	.string	"Build cuda_13.0.r13.0/compiler.36424714_0"
        /*0030*/ 	.string	"-arch sm_100 -m 64 "



//--------------------- .note.nv.cuinfo           --------------------------
	.section	.note.nv.cuinfo,"",@"SHT_NOTE"
	.sectionflags	@"SHF_NOTE_NV_CUINFO"
        /*0018*/ 	.short	0x0002
        /*001a*/ 	.short	0x0064
        /*001c*/ 	.short	0x0082
	.zero		2


//--------------------- .nv.info                  --------------------------
	.section	.nv.info,"",@"SHT_CUDA_INFO"
	.align	4


	//----- nvinfo : EIATTR_REGCOUNT
	.align		4
        /*0000*/ 	.byte	0x04, 0x2f
        /*0002*/ 	.short	(.L_1 - .L_0)
	.align		4
.L_0:
        /*0004*/ 	.word	index@(my_kernel_kernel0)
        /*0008*/ 	.word	0x00000062


	//----- nvinfo : EIATTR_FRAME_SIZE
	.align		4
.L_1:
        /*000c*/ 	.byte	0x04, 0x11
        /*000e*/ 	.short	(.L_3 - .L_2)
	.align		4
.L_2:
        /*0010*/ 	.word	index@(my_kernel_kernel0)
        /*0014*/ 	.word	0x00000000


	//----- nvinfo : EIATTR_MIN_STACK_SIZE
	.align		4
.L_3:
        /*0018*/ 	.byte	0x04, 0x12
        /*001a*/ 	.short	(.L_5 - .L_4)
	.align		4
.L_4:
        /*001c*/ 	.word	index@(my_kernel_kernel0)
        /*0020*/ 	.word	0x00000000
.L_5:


//--------------------- .nv.compat                --------------------------
	.section	.nv.compat,"",@"SHT_CUDA_COMPAT_INFO"
	.align	4
        /*0000*/ 	.byte	0x02, 0x09, 0x00, 0x00, 0x02, 0x02, 0x01, 0x00, 0x02, 0x05, 0x05, 0x00, 0x03, 0x07, 0x01, 0x01
        /*0010*/ 	.byte	0x02, 0x03, 0x00, 0x00, 0x02, 0x06, 0x01, 0x00, 0x04, 0x0b, 0x08, 0x00, 0x09, 0x00, 0x00, 0x00
        /*0020*/ 	.byte	0x00, 0x00, 0x00, 0x00


//--------------------- .nv.info.my_kernel_kernel0 --------------------------
	.section	.nv.info.my_kernel_kernel0,"",@"SHT_CUDA_INFO"
	.sectionflags	@""
	.align	4


	//----- nvinfo : EIATTR_CUDA_API_VERSION
	.align		4
        /*0000*/ 	.byte	0x04, 0x37
        /*0002*/ 	.short	(.L_7 - .L_6)
.L_6:
        /*0004*/ 	.word	0x00000082


	//----- nvinfo : EIATTR_KPARAM_INFO
	.align		4
.L_7:
        /*0008*/ 	.byte	0x04, 0x17
        /*000a*/ 	.short	(.L_9 - .L_8)
.L_8:
        /*000c*/ 	.word	0x00000000
        /*0010*/ 	.short	0x0003
        /*0012*/ 	.short	0x0018
        /*0014*/ 	.byte	0x00, 0xf5, 0x21, 0x00


	//----- nvinfo : EIATTR_KPARAM_INFO
	.align		4
.L_9:
        /*0018*/ 	.byte	0x04, 0x17
        /*001a*/ 	.short	(.L_11 - .L_10)
.L_10:
        /*001c*/ 	.word	0x00000000
        /*0020*/ 	.short	0x0002
        /*0022*/ 	.short	0x0010
        /*0024*/ 	.byte	0x00, 0xf5, 0x21, 0x00


	//----- nvinfo : EIATTR_KPARAM_INFO
	.align		4
.L_11:
        /*0028*/ 	.byte	0x04, 0x17
        /*002a*/ 	.short	(.L_13 - .L_12)
.L_12:
        /*002c*/ 	.word	0x00000000
        /*0030*/ 	.short	0x0001
        /*0032*/ 	.short	0x0008
        /*0034*/ 	.byte	0x00, 0xf5, 0x21, 0x00


	//----- nvinfo : EIATTR_KPARAM_INFO
	.align		4
.L_13:
        /*0038*/ 	.byte	0x04, 0x17
        /*003a*/ 	.short	(.L_15 - .L_14)
.L_14:
        /*003c*/ 	.word	0x00000000
        /*0040*/ 	.short	0x0000
        /*0042*/ 	.short	0x0000
        /*0044*/ 	.byte	0x00, 0xf5, 0x21, 0x00


	//----- nvinfo : EIATTR_SPARSE_MMA_MASK
	.align		4
.L_15:
        /*0048*/ 	.byte	0x03, 0x50
        /*004a*/ 	.short	0x0000


	//----- nvinfo : EIATTR_MAXREG_COUNT
	.align		4
        /*004c*/ 	.byte	0x03, 0x1b
        /*004e*/ 	.short	0x00ff


	//----- nvinfo : EIATTR_NUM_BARRIERS
	.align		4
        /*0050*/ 	.byte	0x02, 0x4c
        /*0052*/ 	.byte	0x01
	.zero		1


	//----- nvinfo : EIATTR_MERCURY_ISA_VERSION
	.align		4
        /*0054*/ 	.byte	0x03, 0x5f
        /*0056*/ 	.short	0x0101


	//----- nvinfo : EIATTR_VRC_CTA_INIT_COUNT
	.align		4
        /*0058*/ 	.byte	0x02, 0x4a
	.zero		1
	.zero		1


	//----- nvinfo : EIATTR_EXIT_INSTR_OFFSETS
	.align		4
        /*005c*/ 	.byte	0x04, 0x1c
        /*005e*/ 	.short	(.L_17 - .L_16)


	//   ....[0]....
.L_16:
        /*0060*/ 	.word	0x000032c0


	//----- nvinfo : EIATTR_CBANK_PARAM_SIZE
	.align		4
.L_17:
        /*0064*/ 	.byte	0x03, 0x19
        /*0066*/ 	.short	0x0020


	//----- nvinfo : EIATTR_PARAM_CBANK
	.align		4
        /*0068*/ 	.byte	0x04, 0x0a
        /*006a*/ 	.short	(.L_19 - .L_18)
	.align		4
.L_18:
        /*006c*/ 	.word	index@(.nv.constant0.my_kernel_kernel0)
        /*0070*/ 	.short	0x0380
        /*0072*/ 	.short	0x0020


	//----- nvinfo : EIATTR_SW_WAR
	.align		4
.L_19:
        /*0074*/ 	.byte	0x04, 0x36
        /*0076*/ 	.short	(.L_21 - .L_20)
.L_20:
        /*0078*/ 	.word	0x00000008
.L_21:


//--------------------- .nv.callgraph             --------------------------
	.section	.nv.callgraph,"",@"SHT_CUDA_CALLGRAPH"
	.align	4
	.sectionentsize	8
	.align		4
        /*0000*/ 	.word	0x00000000
	.align		4
        /*0004*/ 	.word	0xffffffff
	.align		4
        /*0008*/ 	.word	0x00000000
	.align		4
        /*000c*/ 	.word	0xfffffffe
	.align		4
        /*0010*/ 	.word	0x00000000
	.align		4
        /*0014*/ 	.word	0xfffffffd
	.align		4
        /*0018*/ 	.word	0x00000000
	.align		4
        /*001c*/ 	.word	0xfffffffc


//--------------------- .text.my_kernel_kernel0   --------------------------
	.section	.text.my_kernel_kernel0,"ax",@progbits
	.align	128
        .global         my_kernel_kernel0
        .type           my_kernel_kernel0,@function
        .size           my_kernel_kernel0,(.L_x_4 - my_kernel_kernel0)
        .other          my_kernel_kernel0,@"STO_CUDA_ENTRY STV_DEFAULT"
my_kernel_kernel0:
.text.my_kernel_kernel0:
[----:B------:R-:W-:Y:S01]  /*0000*/  LDC R1, c[0x0][0x37c] ;  /* 0x0000df00ff017b82 */ /* 0x000fe20000000800 */
[----:B------:R-:W0:Y:S07]  /*0010*/  S2R R75, SR_CTAID.X ;  /* 0x00000000004b7919 */ /* 0x000e2e0000002500 */
[----:B------:R-:W1:Y:S01]  /*0020*/  S2UR UR5, SR_CgaCtaId ;  /* 0x00000000000579c3 */ /* 0x000e620000008800 */
[----:B------:R-:W-:Y:S01]  /*0030*/  HFMA2 R74, -RZ, RZ, 0, 0 ;  /* 0x00000000ff4a7431 */ /* 0x000fe200000001ff */
[----:B------:R-:W-:Y:S01]  /*0040*/  CS2R R72, SRZ ;  /* 0x0000000000487805 */ /* 0x000fe2000001ff00 */
[----:B------:R-:W2:Y:S01]  /*0050*/  S2R R10, SR_TID.X ;  /* 0x00000000000a7919 */ /* 0x000ea20000002100 */
[----:B------:R-:W-:Y:S01]  /*0060*/  HFMA2 R11, -RZ, RZ, 0, 0 ;  /* 0x00000000ff0b7431 */ /* 0x000fe200000001ff */
[----:B------:R-:W-:Y:S01]  /*0070*/  CS2R R70, SRZ ;  /* 0x0000000000467805 */ /* 0x000fe2000001ff00 */
[----:B------:R-:W-:Y:S01]  /*0080*/  HFMA2 R3, -RZ, RZ, 0, 0 ;  /* 0x00000000ff037431 */ /* 0x000fe200000001ff */
[----:B------:R-:W-:Y:S01]  /*0090*/  CS2R R68, SRZ ;  /* 0x0000000000447805 */ /* 0x000fe2000001ff00 */
[----:B------:R-:W-:Y:S01]  /*00a0*/  HFMA2 R9, -RZ, RZ, 0, 0 ;  /* 0x00000000ff097431 */ /* 0x000fe200000001ff */
[----:B------:R-:W-:-:S02]  /*00b0*/  CS2R R82, SRZ ;  /* 0x0000000000527805 */ /* 0x000fc4000001ff00 */
[----:B------:R-:W-:Y:S02]  /*00c0*/  CS2R R66, SRZ ;  /* 0x0000000000427805 */ /* 0x000fe4000001ff00 */
[----:B------:R-:W-:Y:S02]  /*00d0*/  CS2R R64, SRZ ;  /* 0x0000000000407805 */ /* 0x000fe4000001ff00 */
[----:B------:R-:W-:Y:S02]  /*00e0*/  CS2R R62, SRZ ;  /* 0x00000000003e7805 */ /* 0x000fe4000001ff00 */
[----:B------:R-:W-:Y:S02]  /*00f0*/  CS2R R60, SRZ ;  /* 0x00000000003c7805 */ /* 0x000fe4000001ff00 */
[----:B------:R-:W-:Y:S02]  /*0100*/  CS2R R84, SRZ ;  /* 0x0000000000547805 */ /* 0x000fe4000001ff00 */
[----:B------:R-:W-:-:S02]  /*0110*/  CS2R R86, SRZ ;  /* 0x0000000000567805 */ /* 0x000fc4000001ff00 */
[----:B------:R-:W-:Y:S02]  /*0120*/  MOV R94, RZ ;  /* 0x000000ff005e7202 */ /* 0x000fe40000000f00 */
[----:B------:R-:W-:Y:S02]  /*0130*/  CS2R R92, SRZ ;  /* 0x00000000005c7805 */ /* 0x000fe4000001ff00 */
[----:B------:R-:W-:Y:S02]  /*0140*/  CS2R R90, SRZ ;  /* 0x00000000005a7805 */ /* 0x000fe4000001ff00 */
[----:B------:R-:W-:Y:S02]  /*0150*/  CS2R R88, SRZ ;  /* 0x0000000000587805 */ /* 0x000fe4000001ff00 */
[----:B------:R-:W-:Y:S02]  /*0160*/  MOV R77, RZ ;  /* 0x000000ff004d7202 */ /* 0x000fe40000000f00 */
[----:B------:R-:W-:-:S02]  /*0170*/  CS2R R4, SRZ ;  /* 0x0000000000047805 */ /* 0x000fc4000001ff00 */
[----:B------:R-:W-:Y:S02]  /*0180*/  MOV R0, RZ ;  /* 0x000000ff00007202 */ /* 0x000fe40000000f00 */
[----:B------:R-:W-:Y:S02]  /*0190*/  CS2R R6, SRZ ;  /* 0x0000000000067805 */ /* 0x000fe4000001ff00 */
[----:B------:R-:W-:Y:S02]  /*01a0*/  CS2R R80, SRZ ;  /* 0x0000000000507805 */ /* 0x000fe4000001ff00 */
[----:B------:R-:W-:Y:S01]  /*01b0*/  CS2R R78, SRZ ;  /* 0x00000000004e7805 */ /* 0x000fe2000001ff00 */
[----:B------:R-:W-:Y:S01]  /*01c0*/  UMOV UR4, 0x400 ;  /* 0x0000040000047882 */ /* 0x000fe20000000000 */
[----:B------:R-:W3:Y:S01]  /*01d0*/  LDCU.64 UR8, c[0x0][0x358] ;  /* 0x00006b00ff0877ac */ /* 0x000ee20008000a00 */
[----:B0-----:R-:W-:Y:S01]  /*01e0*/  SHF.R.U32.HI R75, RZ, 0x5, R75 ;  /* 0x00000005ff4b7819 */ /* 0x001fe2000001164b */
[----:B-12---:R-:W-:-:S12]  /*01f0*/  ULEA UR4, UR5, UR4, 0x18 ;  /* 0x0000000405047291 */ /* 0x006fd8000f8ec0ff */
.L_x_2:
[----:B------:R-:W-:Y:S01]  /*0200*/  BAR.SYNC.DEFER_BLOCKING 0x0 ;  /* 0x0000000000007b1d */ /* 0x000fe20000010000 */
[----:B------:R-:W-:Y:S01]  /*0210*/  IMAD R2, R75, 0x4bf, R74 ;  /* 0x000004bf4b027824 */ /* 0x000fe200078e024a */
[----:B------:R-:W-:-:S04]  /*0220*/  MOV R29, RZ ;  /* 0x000000ff001d7202 */ /* 0x000fc80000000f00 */
[----:B------:R-:W-:-:S07]  /*0230*/  SHF.L.U32 R2, R2, 0x5, RZ ;  /* 0x0000000502027819 */ /* 0x000fce00000006ff */
.L_x_0:
[----:B------:R-:W-:-:S05]  /*0240*/  IMAD R8, R29, 0x9, R10 ;  /* 0x000000091d087824 */ /* 0x000fca00078e020a */
[C---:B0-----:R-:W-:Y:S02]  /*0250*/  IADD3 R24, PT, PT, R8.reuse, 0x9, RZ ;  /* 0x0000000908187810 */ /* 0x041fe40007ffe0ff */
[C---:B------:R-:W-:Y:S02]  /*0260*/  IADD3 R25, PT, PT, R8.reuse, 0x12, RZ ;  /* 0x0000001208197810 */ /* 0x040fe40007ffe0ff */
[----:B------:R-:W-:Y:S02]  /*0270*/  IADD3 R19, PT, PT, R8, 0x1b, RZ ;  /* 0x0000001b08137810 */ /* 0x000fe40007ffe0ff */
[----:B------:R-:W-:Y:S02]  /*0280*/  LOP3.LUT R12, R24, 0xffff, RZ, 0xc0, !PT ;  /* 0x0000ffff180c7812 */ /* 0x000fe400078ec0ff */
[----:B------:R-:W-:Y:S02]  /*0290*/  IADD3 R20, PT, PT, R8, 0x24, RZ ;  /* 0x0000002408147810 */ /* 0x000fe40007ffe0ff */
[----:B------:R-:W-:Y:S01]  /*02a0*/  LOP3.LUT R16, R25, 0xffff, RZ, 0xc0, !PT ;  /* 0x0000ffff19107812 */ /* 0x000fe200078ec0ff */
[----:B------:R-:W-:Y:S01]  /*02b0*/  IMAD R14, R12, 0x2d83, RZ ;  /* 0x00002d830c0e7824 */ /* 0x000fe200078e02ff */
[----:B------:R-:W-:-:S02]  /*02c0*/  LOP3.LUT R18, R19, 0xffff, RZ, 0xc0, !PT ;  /* 0x0000ffff13127812 */ /* 0x000fc400078ec0ff */
[----:B------:R-:W-:Y:S01]  /*02d0*/  LOP3.LUT R13, R24, 0x1f, RZ, 0xc0, !PT ;  /* 0x0000001f180d7812 */ /* 0x000fe200078ec0ff */
[----:B------:R-:W-:Y:S01]  /*02e0*/  IMAD R16, R16, 0x2d83, RZ ;  /* 0x00002d8310107824 */ /* 0x000fe200078e02ff */
[----:B------:R-:W-:Y:S01]  /*02f0*/  LOP3.LUT R21, R20, 0xffff, RZ, 0xc0, !PT ;  /* 0x0000ffff14157812 */ /* 0x000fe200078ec0ff */
[----:B------:R-:W-:Y:S01]  /*0300*/  IMAD R18, R18, 0x2d83, RZ ;  /* 0x00002d8312127824 */ /* 0x000fe200078e02ff */
[----:B------:R-:W-:Y:S02]  /*0310*/  LOP3.LUT R15, R25, 0x1f, RZ, 0xc0, !PT ;  /* 0x0000001f190f7812 */ /* 0x000fe400078ec0ff */
[----:B------:R-:W-:Y:S01]  /*0320*/  LOP3.LUT R17, R19, 0x1f, RZ, 0xc0, !PT ;  /* 0x0000001f13117812 */ /* 0x000fe200078ec0ff */
[----:B------:R-:W-:Y:S01]  /*0330*/  IMAD R21, R21, 0x2d83, RZ ;  /* 0x00002d8315157824 */ /* 0x000fe200078e02ff */
[----:B------:R-:W-:Y:S02]  /*0340*/  IADD3 R12, PT, PT, R2, R13, RZ ;  /* 0x0000000d020c7210 */ /* 0x000fe40007ffe0ff */
[----:B------:R-:W-:-:S02]  /*0350*/  SHF.R.U32.HI R13, RZ, 0x18, R14 ;  /* 0x00000018ff0d7819 */ /* 0x000fc4000001160e */
[----:B------:R-:W-:Y:S02]  /*0360*/  SHF.R.U32.HI R14, RZ, 0x18, R16 ;  /* 0x00000018ff0e7819 */ /* 0x000fe40000011610 */
[C---:B------:R-:W-:Y:S01]  /*0370*/  IADD3 R15, PT, PT, R2.reuse, R15, RZ ;  /* 0x0000000f020f7210 */ /* 0x040fe20007ffe0ff */
[----:B------:R-:W-:Y:S01]  /*0380*/  IMAD R12, R13, 0x2f760, R12 ;  /* 0x0002f7600d0c7824 */ /* 0x000fe200078e020c */
[----:B------:R-:W-:Y:S02]  /*0390*/  IADD3 R17, PT, PT, R2, R17, RZ ;  /* 0x0000001102117210 */ /* 0x000fe40007ffe0ff */
[----:B------:R-:W-:Y:S02]  /*03a0*/  SHF.R.U32.HI R16, RZ, 0x18, R18 ;  /* 0x00000018ff107819 */ /* 0x000fe40000011612 */
[----:B------:R-:W-:Y:S02]  /*03b0*/  SHF.R.U32.HI R18, RZ, 0x18, R21 ;  /* 0x00000018ff127819 */ /* 0x000fe40000011615 */
[----:B------:R-:W-:-:S02]  /*03c0*/  PRMT R22, R14, 0x9910, RZ ;  /* 0x000099100e167816 */ /* 0x000fc400000000ff */
[----:B------:R-:W-:Y:S01]  /*03d0*/  PRMT R21, R13, 0x9910, RZ ;  /* 0x000099100d157816 */ /* 0x000fe200000000ff */
[----:B------:R-:W-:Y:S01]  /*03e0*/  IMAD R13, R14, 0x2f760, R15 ;  /* 0x0002f7600e0d7824 */ /* 0x000fe200078e020f */
[C---:B------:R-:W-:Y:S01]  /*03f0*/  PRMT R23, R16.reuse, 0x9910, RZ ;  /* 0x0000991010177816 */ /* 0x040fe200000000ff */
[----:B------:R-:W-:Y:S01]  /*0400*/  IMAD R14, R16, 0x2f760, R17 ;  /* 0x0002f760100e7824 */ /* 0x000fe200078e0211 */
[----:B------:R-:W-:Y:S02]  /*0410*/  MOV R16, R22 ;  /* 0x0000001600107202 */ /* 0x000fe40000000f00 */
[----:B------:R-:W-:Y:S02]  /*0420*/  MOV R15, R21 ;  /* 0x00000015000f7202 */ /* 0x000fe40000000f00 */
[----:B------:R-:W-:Y:S01]  /*0430*/  PRMT R26, R18, 0x9910, RZ ;  /* 0x00009910121a7816 */ /* 0x000fe200000000ff */
[----:B------:R-:W-:Y:S01]  /*0440*/  IMAD R16, R16, 0x5a0, RZ ;  /* 0x000005a010107824 */ /* 0x000fe200078e02ff */
[----:B------:R-:W-:Y:S01]  /*0450*/  LOP3.LUT R17, R20, 0x1f, RZ, 0xc0, !PT ;  /* 0x0000001f14117812 */ /* 0x000fe200078ec0ff */
[----:B------:R-:W-:Y:S01]  /*0460*/  IMAD R15, R15, 0x5a0, RZ ;  /* 0x000005a00f0f7824 */ /* 0x000fe200078e02ff */
[----:B------:R-:W-:-:S02]  /*0470*/  MOV R21, R23 ;  /* 0x0000001700157202 */ /* 0x000fc40000000f00 */
[----:B------:R-:W-:Y:S02]  /*0480*/  MOV R22, R26 ;  /* 0x0000001a00167202 */ /* 0x000fe40000000f00 */
[----:B------:R-:W-:Y:S01]  /*0490*/  IADD3 R23, PT, PT, R2, R17, RZ ;  /* 0x0000001102177210 */ /* 0x000fe20007ffe0ff */
[----:B------:R-:W-:Y:S01]  /*04a0*/  IMAD R17, R21, 0x5a0, RZ ;  /* 0x000005a015117824 */ /* 0x000fe200078e02ff */
[----:B------:R-:W-:Y:S01]  /*04b0*/  IADD3 R16, PT, PT, RZ, -R16, RZ ;  /* 0x80000010ff107210 */ /* 0x000fe20007ffe0ff */
[----:B------:R-:W-:Y:S01]  /*04c0*/  IMAD R21, R22, 0x5a0, RZ ;  /* 0x000005a016157824 */ /* 0x000fe200078e02ff */
[----:B------:R-:W-:Y:S01]  /*04d0*/  IADD3 R26, PT, PT, RZ, -R15, RZ ;  /* 0x8000000fff1a7210 */ /* 0x000fe20007ffe0ff */
[----:B------:R-:W-:Y:S01]  /*04e0*/  IMAD R15, R18, 0x2f760, R23 ;  /* 0x0002f760120f7824 */ /* 0x000fe200078e0217 */
[----:B------:R-:W-:Y:S02]  /*04f0*/  IADD3 R17, PT, PT, RZ, -R17, RZ ;  /* 0x80000011ff117210 */ /* 0x000fe40007ffe0ff */
[----:B------:R-:W-:-:S02]  /*0500*/  PRMT R16, R16, 0x7710, RZ ;  /* 0x0000771010107816 */ /* 0x000fc400000000ff */
[----:B------:R-:W-:Y:S02]  /*0510*/  PRMT R23, R26, 0x7710, RZ ;  /* 0x000077101a177816 */ /* 0x000fe400000000ff */
[----:B------:R-:W-:Y:S02]  /*0520*/  IADD3 R21, PT, PT, RZ, -R21, RZ ;  /* 0x80000015ff157210 */ /* 0x000fe40007ffe0ff */
[----:B------:R-:W-:Y:S02]  /*0530*/  PRMT R18, R17, 0x7710, RZ ;  /* 0x0000771011127816 */ /* 0x000fe400000000ff */
[C---:B------:R-:W-:Y:S02]  /*0540*/  IADD3 R26, PT, PT, R8.reuse, 0x2d, RZ ;  /* 0x0000002d081a7810 */ /* 0x040fe40007ffe0ff */
[----:B------:R-:W-:Y:S02]  /*0550*/  IADD3 R25, PT, PT, R25, R16, RZ ;  /* 0x0000001019197210 */ /* 0x000fe40007ffe0ff */
[----:B------:R-:W-:-:S02]  /*0560*/  LOP3.LUT R16, R8, 0xffff, RZ, 0xc0, !PT ;  /* 0x0000ffff08107812 */ /* 0x000fc400078ec0ff */
[----:B------:R-:W-:Y:S02]  /*0570*/  PRMT R17, R21, 0x7710, RZ ;  /* 0x0000771015117816 */ /* 0x000fe400000000ff */
[----:B------:R-:W-:Y:S01]  /*0580*/  IADD3 R19, PT, PT, R19, R18, RZ ;  /* 0x0000001213137210 */ /* 0x000fe20007ffe0ff */
[----:B------:R-:W-:Y:S01]  /*0590*/  IMAD R16, R16, 0x2d83, RZ ;  /* 0x00002d8310107824 */ /* 0x000fe200078e02ff */
[----:B------:R-:W-:Y:S02]  /*05a0*/  LOP3.LUT R18, R26, 0xffff, RZ, 0xc0, !PT ;  /* 0x0000ffff1a127812 */ /* 0x000fe400078ec0ff */
[----:B------:R-:W-:Y:S02]  /*05b0*/  IADD3 R20, PT, PT, R20, R17, RZ ;  /* 0x0000001114147210 */ /* 0x000fe40007ffe0ff */
[----:B------:R-:W-:Y:S01]  /*05c0*/  LOP3.LUT R17, R8, 0x1f, RZ, 0xc0, !PT ;  /* 0x0000001f08117812 */ /* 0x000fe200078ec0ff */
[----:B------:R-:W-:Y:S01]  /*05d0*/  IMAD R18, R18, 0x2d83, RZ ;  /* 0x00002d8312127824 */ /* 0x000fe200078e02ff */
[----:B------:R-:W-:-:S02]  /*05e0*/  IADD3 R24, PT, PT, R24, R23, RZ ;  /* 0x0000001718187210 */ /* 0x000fc40007ffe0ff */
[----:B------:R-:W-:Y:S02]  /*05f0*/  LOP3.LUT R27, R26, 0x1f, RZ, 0xc0, !PT ;  /* 0x0000001f1a1b7812 */ /* 0x000fe400078ec0ff */
[----:B------:R-:W-:Y:S02]  /*0600*/  IADD3 R23, PT, PT, R8, 0x36, RZ ;  /* 0x0000003608177810 */ /* 0x000fe40007ffe0ff */
[C---:B------:R-:W-:Y:S02]  /*0610*/  IADD3 R17, PT, PT, R2.reuse, R17, RZ ;  /* 0x0000001102117210 */ /* 0x040fe40007ffe0ff */
[----:B------:R-:W-:Y:S02]  /*0620*/  SHF.R.U32.HI R16, RZ, 0x18, R16 ;  /* 0x00000018ff107819 */ /* 0x000fe40000011610 */
[----:B------:R-:W-:Y:S02]  /*0630*/  IADD3 R27, PT, PT, R2, R27, RZ ;  /* 0x0000001b021b7210 */ /* 0x000fe40007ffe0ff */
[----:B------:R-:W-:Y:S01]  /*0640*/  SHF.R.U32.HI R18, RZ, 0x18, R18 ;  /* 0x00000018ff127819 */ /* 0x000fe20000011612 */
[----:B------:R-:W-:Y:S01]  /*0650*/  IMAD R22, R16, 0x2f760, R17 ;  /* 0x0002f76010167824 */ /* 0x000fe200078e0211 */
[----:B------:R-:W-:-:S02]  /*0660*/  LOP3.LUT R28, R23, 0xffff, RZ, 0xc0, !PT ;  /* 0x0000ffff171c7812 */ /* 0x000fc400078ec0ff */
[----:B------:R-:W-:Y:S01]  /*0670*/  PRMT R17, R16, 0x9910, RZ ;  /* 0x0000991010117816 */ /* 0x000fe200000000ff */
[----:B------:R-:W-:Y:S01]  /*0680*/  IMAD R16, R18, 0x2f760, R27 ;  /* 0x0002f76012107824 */ /* 0x000fe200078e021b */
[----:B------:R-:W-:Y:S01]  /*0690*/  LOP3.LUT R31, R23, 0x1f, RZ, 0xc0, !PT ;  /* 0x0000001f171f7812 */ /* 0x000fe200078ec0ff */
[----:B------:R-:W-:Y:S01]  /*06a0*/  IMAD R27, R28, 0x2d83, RZ ;  /* 0x00002d831c1b7824 */ /* 0x000fe200078e02ff */
[----:B------:R-:W-:Y:S01]  /*06b0*/  IADD3 R21, PT, PT, R8, 0x3f, RZ ;  /* 0x0000003f08157810 */ /* 0x000fe20007ffe0ff */
[----:B------:R-:W-:Y:S01]  /*06c0*/  IMAD R17, R17, 0x5a0, RZ ;  /* 0x000005a011117824 */ /* 0x000fe200078e02ff */
[----:B------:R-:W-:Y:S02]  /*06d0*/  PRMT R18, R18, 0x9910, RZ ;  /* 0x0000991012127816 */ /* 0x000fe400000000ff */
[----:B------:R-:W-:Y:S02]  /*06e0*/  IADD3 R28, PT, PT, R2, R31, RZ ;  /* 0x0000001f021c7210 */ /* 0x000fe40007ffe0ff */
[----:B------:R-:W-:Y:S01]  /*06f0*/  SHF.R.U32.HI R27, RZ, 0x18, R27 ;  /* 0x00000018ff1b7819 */ /* 0x000fe2000001161b */
[----:B------:R-:W-:Y:S01]  /*0700*/  IMAD R18, R18, 0x5a0, RZ ;  /* 0x000005a012127824 */ /* 0x000fe200078e02ff */
[----:B------:R-:W-:-:S02]  /*0710*/  LOP3.LUT R30, R21, 0xffff, RZ, 0xc0, !PT ;  /* 0x0000ffff151e7812 */ /* 0x000fc400078ec0ff */
[----:B------:R-:W-:Y:S01]  /*0720*/  IADD3 R31, PT, PT, RZ, -R17, RZ ;  /* 0x80000011ff1f7210 */ /* 0x000fe20007ffe0ff */
[C---:B------:R-:W-:Y:S01]  /*0730*/  IMAD R17, R27.reuse, 0x2f760, R28 ;  /* 0x0002f7601b117824 */ /* 0x040fe200078e021c */
[----:B------:R-:W-:Y:S01]  /*0740*/  PRMT R28, R27, 0x9910, RZ ;  /* 0x000099101b1c7816 */ /* 0x000fe200000000ff */
[----:B------:R-:W-:Y:S01]  /*0750*/  IMAD R30, R30, 0x2d83, RZ ;  /* 0x00002d831e1e7824 */ /* 0x000fe200078e02ff */
[----:B------:R-:W-:Y:S02]  /*0760*/  LOP3.LUT R33, R21, 0x1f, RZ, 0xc0, !PT ;  /* 0x0000001f15217812 */ /* 0x000fe400078ec0ff */
[----:B------:R-:W-:Y:S01]  /*0770*/  IADD3 R18, PT, PT, RZ, -R18, RZ ;  /* 0x80000012ff127210 */ /* 0x000fe20007ffe0ff */
[----:B------:R-:W-:Y:S01]  /*0780*/  IMAD R28, R28, 0x5a0, RZ ;  /* 0x000005a01c1c7824 */ /* 0x000fe200078e02ff */
[----:B------:R-:W-:Y:S02]  /*0790*/  PRMT R27, R31, 0x7710, RZ ;  /* 0x000077101f1b7816 */ /* 0x000fe400000000ff */
[----:B------:R-:W-:-:S02]  /*07a0*/  IADD3 R33, PT, PT, R2, R33, RZ ;  /* 0x0000002102217210 */ /* 0x000fc40007ffe0ff */
[----:B------:R-:W-:Y:S02]  /*07b0*/  SHF.R.U32.HI R30, RZ, 0x18, R30 ;  /* 0x00000018ff1e7819 */ /* 0x000fe4000001161e */
[----:B------:R-:W-:Y:S02]  /*07c0*/  PRMT R31, R18, 0x7710, RZ ;  /* 0x00007710121f7816 */ /* 0x000fe400000000ff */
[----:B------:R-:W-:Y:S01]  /*07d0*/  IADD3 R27, PT, PT, R8, R27, RZ ;  /* 0x0000001b081b7210 */ /* 0x000fe20007ffe0ff */
[----:B------:R-:W-:Y:S01]  /*07e0*/  IMAD R18, R30, 0x2f760, R33 ;  /* 0x0002f7601e127824 */ /* 0x000fe200078e0221 */
[----:B------:R-:W-:Y:S02]  /*07f0*/  IADD3 R26, PT, PT, R26, R31, RZ ;  /* 0x0000001f1a1a7210 */ /* 0x000fe40007ffe0ff */
[----:B------:R-:W-:Y:S02]  /*0800*/  LOP3.LUT R27, R27, 0xffff, RZ, 0xc0, !PT ;  /* 0x0000ffff1b1b7812 */ /* 0x000fe400078ec0ff */
[----:B------:R-:W-:-:S02]  /*0810*/  PRMT R32, R30, 0x9910, RZ ;  /* 0x000099101e207816 */ /* 0x000fc400000000ff */
[----:B------:R-:W-:Y:S02]  /*0820*/  LOP3.LUT R31, R25, 0xffff, RZ, 0xc0, !PT ;  /* 0x0000ffff191f7812 */ /* 0x000fe400078ec0ff */
[----:B------:R-:W-:Y:S02]  /*0830*/  LOP3.LUT R30, R24, 0xffff, RZ, 0xc0, !PT ;  /* 0x0000ffff181e7812 */ /* 0x000fe400078ec0ff */
[----:B------:R-:W-:Y:S02]  /*0840*/  SHF.R.U32.HI R24, RZ, 0x5, R27 ;  /* 0x00000005ff187819 */ /* 0x000fe4000001161b */
[----:B------:R-:W-:Y:S02]  /*0850*/  SHF.R.U32.HI R27, RZ, 0x5, R31 ;  /* 0x00000005ff1b7819 */ /* 0x000fe4000001161f */
[----:B------:R-:W-:Y:S01]  /*0860*/  SHF.R.U32.HI R25, RZ, 0x5, R30 ;  /* 0x00000005ff197819 */ /* 0x000fe2000001161e */
[----:B------:R-:W-:Y:S01]  /*0870*/  IMAD R30, R32, 0x5a0, RZ ;  /* 0x000005a0201e7824 */ /* 0x000fe200078e02ff */
[----:B------:R-:W-:-:S02]  /*0880*/  PRMT R24, R24, 0x9910, RZ ;  /* 0x0000991018187816 */ /* 0x000fc400000000ff */
[----:B------:R-:W-:Y:S02]  /*0890*/  PRMT R27, R27, 0x9910, RZ ;  /* 0x000099101b1b7816 */ /* 0x000fe400000000ff */
[----:B------:R-:W-:Y:S01]  /*08a0*/  IADD3 R31, PT, PT, RZ, -R28, RZ ;  /* 0x8000001cff1f7210 */ /* 0x000fe20007ffe0ff */
[----:B------:R-:W-:Y:S01]  /*08b0*/  IMAD R24, R24, 0x360, RZ ;  /* 0x0000036018187824 */ /* 0x000fe200078e02ff */
[----:B------:R-:W-:Y:S02]  /*08c0*/  IADD3 R32, PT, PT, RZ, -R30, RZ ;  /* 0x8000001eff207210 */ /* 0x000fe40007ffe0ff */
[----:B------:R-:W-:Y:S02]  /*08d0*/  PRMT R25, R25, 0x9910, RZ ;  /* 0x0000991019197816 */ /* 0x000fe400000000ff */
[----:B------:R-:W-:Y:S02]  /*08e0*/  MOV R28, R27 ;  /* 0x0000001b001c7202 */ /* 0x000fe40000000f00 */
[----:B------:R-:W-:Y:S01]  /*08f0*/  PRMT R30, R31, 0x7710, RZ ;  /* 0x000077101f1e7816 */ /* 0x000fe200000000ff */
[----:B------:R-:W-:Y:S01]  /*0900*/  IMAD R25, R25, 0x360, RZ ;  /* 0x0000036019197824 */ /* 0x000fe200078e02ff */
[----:B------:R-:W-:Y:S01]  /*0910*/  PRMT R32, R32, 0x7710, RZ ;  /* 0x0000771020207816 */ /* 0x000fe200000000ff */
[----:B------:R-:W-:Y:S01]  /*0920*/  IMAD R28, R28, 0x360, RZ ;  /* 0x000003601c1c7824 */ /* 0x000fe200078e02ff */
[----:B------:R-:W-:-:S02]  /*0930*/  LOP3.LUT R19, R19, 0xffff, RZ, 0xc0, !PT ;  /* 0x0000ffff13137812 */ /* 0x000fc400078ec0ff */
[----:B------:R-:W-:Y:S02]  /*0940*/  IADD3 R30, PT, PT, R23, R30, RZ ;  /* 0x0000001e171e7210 */ /* 0x000fe40007ffe0ff */
[----:B------:R-:W-:Y:S02]  /*0950*/  LOP3.LUT R27, R24, 0xffff, RZ, 0xc0, !PT ;  /* 0x0000ffff181b7812 */ /* 0x000fe400078ec0ff */
[----:B------:R-:W-:Y:S02]  /*0960*/  IADD3 R21, PT, PT, R21, R32, RZ ;  /* 0x0000002015157210 */ /* 0x000fe40007ffe0ff */
[----:B------:R-:W-:Y:S02]  /*0970*/  LOP3.LUT R20, R20, 0xffff, RZ, 0xc0, !PT ;  /* 0x0000ffff14147812 */ /* 0x000fe400078ec0ff */
[----:B------:R-:W-:Y:S02]  /*0980*/  SHF.R.U32.HI R19, RZ, 0x5, R19 ;  /* 0x00000005ff137819 */ /* 0x000fe40000011613 */
[----:B------:R-:W-:-:S02]  /*0990*/  LOP3.LUT R26, R26, 0xffff, RZ, 0xc0, !PT ;  /* 0x0000ffff1a1a7812 */ /* 0x000fc400078ec0ff */
[----:B------:R-:W-:Y:S02]  /*09a0*/  LOP3.LUT R25, R25, 0xffff, RZ, 0xc0, !PT ;  /* 0x0000ffff19197812 */ /* 0x000fe400078ec0ff */
[----:B------:R-:W-:Y:S02]  /*09b0*/  LOP3.LUT R28, R28, 0xffff, RZ, 0xc0, !PT ;  /* 0x0000ffff1c1c7812 */ /* 0x000fe400078ec0ff */
[----:B------:R-:W-:Y:S02]  /*09c0*/  IADD3 R27, PT, PT, R27, R22, RZ ;  /* 0x000000161b1b7210 */ /* 0x000fe40007ffe0ff */
[----:B------:R-:W-:Y:S02]  /*09d0*/  LOP3.LUT R30, R30, 0xffff, RZ, 0xc0, !PT ;  /* 0x0000ffff1e1e7812 */ /* 0x000fe400078ec0ff */
[----:B------:R-:W-:Y:S02]  /*09e0*/  LOP3.LUT R22, R21, 0xffff, RZ, 0xc0, !PT ;  /* 0x0000ffff15167812 */ /* 0x000fe400078ec0ff */
[----:B------:R-:W-:-:S02]  /*09f0*/  SHF.R.U32.HI R20, RZ, 0x5, R20 ;  /* 0x00000005ff147819 */ /* 0x000fc40000011614 */
[----:B------:R-:W-:Y:S02]  /*0a00*/  PRMT R24, R19, 0x9910, RZ ;  /* 0x0000991013187816 */ /* 0x000fe400000000ff */
[----:B------:R-:W-:Y:S02]  /*0a10*/  SHF.R.U32.HI R21, RZ, 0x5, R26 ;  /* 0x00000005ff157819 */ /* 0x000fe4000001161a */
[----:B------:R-:W-:Y:S02]  /*0a20*/  IADD3 R25, PT, PT, R25, R12, RZ ;  /* 0x0000000c19197210 */ /* 0x000fe40007ffe0ff */
[----:B------:R-:W-:Y:S02]  /*0a30*/  IADD3 R23, PT, PT, R28, R13, RZ ;  /* 0x0000000d1c177210 */ /* 0x000fe40007ffe0ff */
[----:B------:R-:W-:Y:S01]  /*0a40*/  SHF.R.U32.HI R19, RZ, 0x5, R30 ;  /* 0x00000005ff137819 */ /* 0x000fe2000001161e */
[----:B------:R-:W0:Y:S01]  /*0a50*/  LDC.64 R12, c[0x0][0x380] ;  /* 0x0000e000ff0c7b82 */ /* 0x000e220000000a00 */
[----:B------:R-:W-:-:S02]  /*0a60*/  SHF.R.U32.HI R22, RZ, 0x5, R22 ;  /* 0x00000005ff167819 */ /* 0x000fc40000011616 */
[----:B------:R-:W-:Y:S02]  /*0a70*/  PRMT R26, R20, 0x9910, RZ ;  /* 0x00009910141a7816 */ /* 0x000fe400000000ff */
[----:B------:R-:W-:Y:S02]  /*0a80*/  MOV R20, R24 ;  /* 0x0000001800147202 */ /* 0x000fe40000000f00 */
[----:B------:R-:W-:Y:S02]  /*0a90*/  PRMT R24, R21, 0x9910, RZ ;  /* 0x0000991015187816 */ /* 0x000fe400000000ff */
[----:B------:R-:W-:Y:S01]  /*0aa0*/  PRMT R28, R19, 0x9910, RZ ;  /* 0x00009910131c7816 */ /* 0x000fe200000000ff */
[----:B------:R-:W-:Y:S01]  /*0ab0*/  IMAD R19, R20, 0x360, RZ ;  /* 0x0000036014137824 */ /* 0x000fe200078e02ff */
[----:B------:R-:W-:Y:S02]  /*0ac0*/  PRMT R30, R22, 0x9910, RZ ;  /* 0x00009910161e7816 */ /* 0x000fe400000000ff */
[----:B------:R-:W-:-:S02]  /*0ad0*/  MOV R21, R26 ;  /* 0x0000001a00157202 */ /* 0x000fc40000000f00 */
[----:B------:R-:W-:Y:S02]  /*0ae0*/  MOV R22, R24 ;  /* 0x0000001800167202 */ /* 0x000fe40000000f00 */
[----:B------:R-:W-:Y:S01]  /*0af0*/  MOV R24, R28 ;  /* 0x0000001c00187202 */ /* 0x000fe20000000f00 */
[----:B------:R-:W-:Y:S01]  /*0b00*/  IMAD R20, R21, 0x360, RZ ;  /* 0x0000036015147824 */ /* 0x000fe200078e02ff */
[----:B------:R-:W-:Y:S01]  /*0b10*/  MOV R26, R30 ;  /* 0x0000001e001a7202 */ /* 0x000fe20000000f00 */
[----:B------:R-:W-:Y:S01]  /*0b20*/  IMAD R21, R22, 0x360, RZ ;  /* 0x0000036016157824 */ /* 0x000fe200078e02ff */
[----:B------:R-:W-:Y:S01]  /*0b30*/  LOP3.LUT R19, R19, 0xffff, RZ, 0xc0, !PT ;  /* 0x0000ffff13137812 */ /* 0x000fe200078ec0ff */
[----:B------:R-:W-:Y:S01]  /*0b40*/  IMAD R22, R24, 0x360, RZ ;  /* 0x0000036018167824 */ /* 0x000fe200078e02ff */
[----:B------:R-:W-:Y:S01]  /*0b50*/  LOP3.LUT R20, R20, 0xffff, RZ, 0xc0, !PT ;  /* 0x0000ffff14147812 */ /* 0x000fe200078ec0ff */
[----:B------:R-:W-:Y:S01]  /*0b60*/  IMAD R24, R26, 0x360, RZ ;  /* 0x000003601a187824 */ /* 0x000fe200078e02ff */
[----:B------:R-:W-:Y:S01]  /*0b70*/  LOP3.LUT R21, R21, 0xffff, RZ, 0xc0, !PT ;  /* 0x0000ffff15157812 */ /* 0x000fe200078ec0ff */
[----:B0-----:R-:W-:Y:S01]  /*0b80*/  IMAD.WIDE.U32 R26, R27, 0x4, R12 ;  /* 0x000000041b1a7825 */ /* 0x001fe200078e000c */
[----:B------:R-:W-:-:S02]  /*0b90*/  LOP3.LUT R22, R22, 0xffff, RZ, 0xc0, !PT ;  /* 0x0000ffff16167812 */ /* 0x000fc400078ec0ff */
[----:B------:R-:W-:Y:S02]  /*0ba0*/  LOP3.LUT R33, R24, 0xffff, RZ, 0xc0, !PT ;  /* 0x0000ffff18217812 */ /* 0x000fe400078ec0ff */
[----:B------:R-:W-:Y:S01]  /*0bb0*/  IADD3 R19, PT, PT, R19, R14, RZ ;  /* 0x0000000e13137210 */ /* 0x000fe20007ffe0ff */
[----:B---3--:R0:W2:Y:S01]  /*0bc0*/  LDG.E.CONSTANT R26, desc[UR8][R26.64] ;  /* 0x000000081a1a7981 */ /* 0x0080a2000c1e9900 */
[----:B------:R-:W-:Y:S02]  /*0bd0*/  IADD3 R15, PT, PT, R20, R15, RZ ;  /* 0x0000000f140f7210 */ /* 0x000fe40007ffe0ff */
[----:B------:R-:W-:Y:S02]  /*0be0*/  IADD3 R31, PT, PT, R21, R16, RZ ;  /* 0x00000010151f7210 */ /* 0x000fe40007ffe0ff */
[----:B------:R-:W-:Y:S02]  /*0bf0*/  IADD3 R17, PT, PT, R22, R17, RZ ;  /* 0x0000001116117210 */ /* 0x000fe40007ffe0ff */
[----:B------:R-:W-:Y:S01]  /*0c00*/  IADD3 R33, PT, PT, R33, R18, RZ ;  /* 0x0000001221217210 */ /* 0x000fe20007ffe0ff */
[----:B------:R-:W-:-:S04]  /*0c10*/  IMAD.WIDE.U32 R20, R19, 0x4, R12 ;  /* 0x0000000413147825 */ /* 0x000fc800078e000c */
[--C-:B------:R-:W-:Y:S02]  /*0c20*/  IMAD.WIDE.U32 R18, R15, 0x4, R12.reuse ;  /* 0x000000040f127825 */ /* 0x100fe400078e000c */
[----:B------:R-:W3:Y:S02]  /*0c30*/  LDG.E.CONSTANT R20, desc[UR8][R20.64] ;  /* 0x0000000814147981 */ /* 0x000ee4000c1e9900 */
[--C-:B------:R-:W-:Y:S02]  /*0c40*/  IMAD.WIDE.U32 R24, R25, 0x4, R12.reuse ;  /* 0x0000000419187825 */ /* 0x100fe400078e000c */
[----:B------:R-:W4:Y:S02]  /*0c50*/  LDG.E.CONSTANT R18, desc[UR8][R18.64] ;  /* 0x0000000812127981 */ /* 0x000f24000c1e9900 */
[--C-:B------:R-:W-:Y:S02]  /*0c60*/  IMAD.WIDE.U32 R22, R23, 0x4, R12.reuse ;  /* 0x0000000417167825 */ /* 0x100fe400078e000c */
[----:B------:R-:W5:Y:S02]  /*0c70*/  LDG.E.CONSTANT R24, desc[UR8][R24.64] ;  /* 0x0000000818187981 */ /* 0x000f64000c1e9900 */
[----:B------:R-:W-:-:S02]  /*0c80*/  IMAD.WIDE.U32 R14, R31, 0x4, R12 ;  /* 0x000000041f0e7825 */ /* 0x000fc400078e000c */
[----:B------:R-:W5:Y:S02]  /*0c90*/  LDG.E.CONSTANT R22, desc[UR8][R22.64] ;  /* 0x0000000816167981 */ /* 0x000f64000c1e9900 */
[--C-:B------:R-:W-:Y:S02]  /*0ca0*/  IMAD.WIDE.U32 R16, R17, 0x4, R12.reuse ;  /* 0x0000000411107825 */ /* 0x100fe400078e000c */
[----:B------:R-:W5:Y:S02]  /*0cb0*/  LDG.E.CONSTANT R14, desc[UR8][R14.64] ;  /* 0x000000080e0e7981 */ /* 0x000f64000c1e9900 */
[----:B------:R-:W-:Y:S02]  /*0cc0*/  IMAD.WIDE.U32 R12, R33, 0x4, R12 ;  /* 0x00000004210c7825 */ /* 0x000fe400078e000c */
[----:B------:R-:W5:Y:S04]  /*0cd0*/  LDG.E.CONSTANT R16, desc[UR8][R16.64] ;  /* 0x0000000810107981 */ /* 0x000f68000c1e9900 */
[----:B------:R-:W5:Y:S01]  /*0ce0*/  LDG.E.CONSTANT R12, desc[UR8][R12.64] ;  /* 0x000000080c0c7981 */ /* 0x000f62000c1e9900 */
[----:B0-----:R-:W-:-:S02]  /*0cf0*/  LEA R27, R8, UR4, 0x2 ;  /* 0x00000004081b7c11 */ /* 0x001fc4000f8e10ff */
[----:B------:R-:W-:-:S04]  /*0d00*/  IADD3 R29, PT, PT, R29, 0x8, RZ ;  /* 0x000000081d1d7810 */ /* 0x000fc80007ffe0ff */
[----:B------:R-:W-:Y:S01]  /*0d10*/  ISETP.NE.AND P0, PT, R29, 0x140, PT ;  /* 0x000001401d00780c */ /* 0x000fe20003f05270 */
[----:B--2---:R0:W-:Y:S04]  /*0d20*/  STS [R27], R26 ;  /* 0x0000001a1b007388 */ /* 0x0041e80000000800 */
[----:B---3--:R0:W-:Y:S04]  /*0d30*/  STS [R27+0x6c], R20 ;  /* 0x00006c141b007388 */ /* 0x0081e80000000800 */
[----:B----4-:R0:W-:Y:S04]  /*0d40*/  STS [R27+0x90], R18 ;  /* 0x000090121b007388 */ /* 0x0101e80000000800 */
[----:B-----5:R0:W-:Y:S04]  /*0d50*/  STS [R27+0x24], R24 ;  /* 0x000024181b007388 */ /* 0x0201e80000000800 */
[----:B------:R0:W-:Y:S04]  /*0d60*/  STS [R27+0x48], R22 ;  /* 0x000048161b007388 */ /* 0x0001e80000000800 */
[----:B------:R0:W-:Y:S04]  /*0d70*/  STS [R27+0xb4], R14 ;  /* 0x0000b40e1b007388 */ /* 0x0001e80000000800 */
[----:B------:R0:W-:Y:S04]  /*0d80*/  STS [R27+0xd8], R16 ;  /* 0x0000d8101b007388 */ /* 0x0001e80000000800 */
[----:B------:R0:W-:Y:S01]  /*0d90*/  STS [R27+0xfc], R12 ;  /* 0x0000fc0c1b007388 */ /* 0x0001e20000000800 */
[----:B------:R-:W-:Y:S05]  /*0da0*/  @P0 BRA `(.L_x_0) ;  /* 0xfffffff400240947 */ /* 0x000fea000383ffff */
[----:B------:R-:W1:Y:S01]  /*0db0*/  S2R R8, SR_CTAID.X ;  /* 0x0000000000087919 */ /* 0x000e620000002500 */
[C---:B------:R-:W-:Y:S01]  /*0dc0*/  LOP3.LUT R2, R10.reuse, 0x3, RZ, 0xc0, !PT ;  /* 0x000000030a027812 */ /* 0x040fe200078ec0ff */
[----:B0-----:R-:W0:Y:S01]  /*0dd0*/  LDC.64 R14, c[0x0][0x388] ;  /* 0x0000e200ff0e7b82 */ /* 0x001e220000000a00 */
[C---:B------:R-:W-:Y:S02]  /*0de0*/  SHF.L.U32 R12, R10.reuse, 0x5, RZ ;  /* 0x000000050a0c7819 */ /* 0x040fe400000006ff */
[----:B------:R-:W-:Y:S02]  /*0df0*/  IADD3 R16, PT, PT, R10, -0x1, RZ ;  /* 0xffffffff0a107810 */ /* 0x000fe40007ffe0ff */
[C---:B------:R-:W-:Y:S02]  /*0e00*/  IADD3 R13, PT, PT, R12.reuse, 0x240, RZ ;  /* 0x000002400c0d7810 */ /* 0x040fe40007ffe0ff */
[C---:B------:R-:W-:Y:S02]  /*0e10*/  IADD3 R19, PT, PT, R12.reuse, 0x6c0, RZ ;  /* 0x000006c00c137810 */ /* 0x040fe40007ffe0ff */
[----:B------:R-:W-:-:S02]  /*0e20*/  IADD3 R21, PT, PT, R12, 0xb40, RZ ;  /* 0x00000b400c157810 */ /* 0x000fc40007ffe0ff */
[----:B------:R-:W-:Y:S02]  /*0e30*/  IADD3 R29, PT, PT, R12, 0xc60, RZ ;  /* 0x00000c600c1d7810 */ /* 0x000fe40007ffe0ff */
[----:B------:R-:W-:Y:S02]  /*0e40*/  ISETP.GT.U32.AND P0, PT, R10, 0x1, PT ;  /* 0x000000010a00780c */ /* 0x000fe40003f04070 */
[C---:B------:R-:W-:Y:S02]  /*0e50*/  IADD3 R33, PT, PT, R12.reuse, 0xa20, RZ ;  /* 0x00000a200c217810 */ /* 0x040fe40007ffe0ff */
[----:B------:R-:W-:Y:S02]  /*0e60*/  IADD3 R41, PT, PT, R12, 0xea0, RZ ;  /* 0x00000ea00c297810 */ /* 0x000fe40007ffe0ff */
[----:B-1----:R-:W-:-:S04]  /*0e70*/  SHF.L.U32 R25, R8, 0x2, RZ ;  /* 0x0000000208197819 */ /* 0x002fc800000006ff */
[----:B------:R-:W-:-:S04]  /*0e80*/  LOP3.LUT R25, R25, 0x7c, RZ, 0xc0, !PT ;  /* 0x0000007c19197812 */ /* 0x000fc800078ec0ff */
[C---:B------:R-:W-:Y:S02]  /*0e90*/  LOP3.LUT R2, R25.reuse, 0x2, R2, 0xf6, !PT ;  /* 0x0000000219027812 */ /* 0x040fe400078ef602 */
[----:B------:R-:W-:Y:S02]  /*0ea0*/  LOP3.LUT R16, R25, 0x3, R16, 0xf8, !PT ;  /* 0x0000000319107812 */ /* 0x000fe400078ef810 */
[C---:B------:R-:W-:Y:S02]  /*0eb0*/  LOP3.LUT R17, R2.reuse, 0xff80, R13, 0xf8, !PT ;  /* 0x0000ff8002117812 */ /* 0x040fe400078ef80d */
[C---:B------:R-:W-:Y:S02]  /*0ec0*/  LOP3.LUT R23, R2.reuse, 0xff80, R19, 0xf8, !PT ;  /* 0x0000ff8002177812 */ /* 0x040fe400078ef813 */
[----:B------:R-:W-:Y:S02]  /*0ed0*/  LOP3.LUT R37, R2, 0xff80, R21, 0xf8, !PT ;  /* 0x0000ff8002257812 */ /* 0x000fe400078ef815 */
[----:B------:R-:W-:-:S02]  /*0ee0*/  IADD3 R13, PT, PT, R12, 0x360, RZ ;  /* 0x000003600c0d7810 */ /* 0x000fc40007ffe0ff */
[----:B------:R-:W-:Y:S02]  /*0ef0*/  IADD3 R2, PT, PT, R10, 0x1, RZ ;  /* 0x000000010a027810 */ /* 0x000fe40007ffe0ff */
[----:B------:R-:W-:Y:S02]  /*0f00*/  LOP3.LUT R19, R16, 0xff80, R13, 0xf8, !PT ;  /* 0x0000ff8010137812 */ /* 0x000fe400078ef80d */
[C---:B------:R-:W-:Y:S02]  /*0f10*/  IADD3 R13, PT, PT, R12.reuse, 0x120, RZ ;  /* 0x000001200c0d7810 */ /* 0x040fe40007ffe0ff */
[----:B------:R-:W-:Y:S02]  /*0f20*/  LOP3.LUT R2, R25, 0x3, R2, 0xf8, !PT ;  /* 0x0000000319027812 */ /* 0x000fe400078ef802 */
[----:B------:R-:W-:Y:S02]  /*0f30*/  IADD3 R21, PT, PT, R12, 0x7e0, RZ ;  /* 0x000007e00c157810 */ /* 0x000fe40007ffe0ff */
[----:B------:R-:W-:-:S02]  /*0f40*/  LOP3.LUT R39, R16, 0xff80, R29, 0xf8, !PT ;  /* 0x0000ff8010277812 */ /* 0x000fc400078ef81d */
[----:B------:R-:W-:Y:S02]  /*0f50*/  LOP3.LUT R29, R2, 0xff80, R13, 0xf8, !PT ;  /* 0x0000ff80021d7812 */ /* 0x000fe400078ef80d */
[----:B------:R-:W-:Y:S02]  /*0f60*/  LOP3.LUT R13, R12, 0x7f80, RZ, 0xc0, !PT ;  /* 0x00007f800c0d7812 */ /* 0x000fe400078ec0ff */
[----:B------:R-:W-:Y:S02]  /*0f70*/  LOP3.LUT R27, R16, 0xff80, R21, 0xf8, !PT ;  /* 0x0000ff80101b7812 */ /* 0x000fe400078ef815 */
[----:B------:R-:W-:Y:S02]  /*0f80*/  LEA R17, R74, R17, 0xc ;  /* 0x000000114a117211 */ /* 0x000fe400078e60ff */
[----:B------:R-:W-:Y:S02]  /*0f90*/  IADD3 R21, PT, PT, R12, 0x5a0, RZ ;  /* 0x000005a00c157810 */ /* 0x000fe40007ffe0ff */
[----:B------:R-:W-:Y:S01]  /*0fa0*/  LEA R23, R74, R23, 0xc ;  /* 0x000000174a177211 */ /* 0x000fe200078e60ff */
[----:B0-----:R-:W-:Y:S01]  /*0fb0*/  IMAD.WIDE.U32 R16, R17, 0x4, R14 ;  /* 0x0000000411107825 */ /* 0x001fe200078e000e */
[----:B------:R-:W-:-:S02]  /*0fc0*/  LOP3.LUT R18, R13, 0x3, R10, 0xf8, !PT ;  /* 0x000000030d127812 */ /* 0x000fc400078ef80a */
[C---:B------:R-:W-:Y:S01]  /*0fd0*/  LOP3.LUT R31, R2.reuse, 0xff80, R21, 0xf8, !PT ;  /* 0x0000ff80021f7812 */ /* 0x040fe200078ef815 */
[----:B------:R-:W-:Y:S01]  /*0fe0*/  IMAD.WIDE.U32 R22, R23, 0x4, R14 ;  /* 0x0000000417167825 */ /* 0x000fe200078e000e */
[----:B------:R-:W-:Y:S02]  /*0ff0*/  LOP3.LUT R35, R2, 0xff80, R33, 0xf8, !PT ;  /* 0x0000ff8002237812 */ /* 0x000fe400078ef821 */
[C---:B------:R-:W-:Y:S02]  /*1000*/  LEA R19, R74.reuse, R19, 0xc ;  /* 0x000000134a137211 */ /* 0x040fe400078e60ff */
[C---:B------:R-:W-:Y:S01]  /*1010*/  LEA R21, R74.reuse, R37, 0xc ;  /* 0x000000254a157211 */ /* 0x040fe200078e60ff */
[----:B------:R0:W2:Y:S01]  /*1020*/  LDG.E.CONSTANT R24, desc[UR8][R22.64] ;  /* 0x0000000816187981 */ /* 0x0000a2000c1e9900 */
[C---:B------:R-:W-:Y:S02]  /*1030*/  LEA R33, R74.reuse, R27, 0xc ;  /* 0x0000001b4a217211 */ /* 0x040fe400078e60ff */
[----:B------:R-:W-:-:S02]  /*1040*/  LEA R39, R74, R39, 0xc ;  /* 0x000000274a277211 */ /* 0x000fc400078e60ff */
[----:B------:R-:W-:Y:S02]  /*1050*/  LOP3.LUT R27, R18, R25, RZ, 0xfc, !PT ;  /* 0x00000019121b7212 */ /* 0x000fe400078efcff */
[----:B------:R-:W-:Y:S01]  /*1060*/  @!P0 IADD3 R25, PT, PT, R25, R10, RZ ;  /* 0x0000000a19198210 */ /* 0x000fe20007ffe0ff */
[----:B------:R-:W-:Y:S01]  /*1070*/  IMAD.WIDE.U32 R12, R19, 0x4, R14 ;  /* 0x00000004130c7825 */ /* 0x000fe200078e000e */
[----:B------:R-:W-:Y:S02]  /*1080*/  LOP3.LUT R41, R2, 0xff80, R41, 0xf8, !PT ;  /* 0x0000ff8002297812 */ /* 0x000fe400078ef829 */
[----:B------:R1:W3:Y:S01]  /*1090*/  LDG.E.CONSTANT R2, desc[UR8][R16.64] ;  /* 0x0000000810027981 */ /* 0x0002e2000c1e9900 */
[--C-:B------:R-:W-:Y:S01]  /*10a0*/  IMAD.WIDE.U32 R20, R21, 0x4, R14.reuse ;  /* 0x0000000415147825 */ /* 0x100fe200078e000e */
[C---:B0-----:R-:W-:Y:S02]  /*10b0*/  LEA R23, R74.reuse, R27, 0xc ;  /* 0x0000001b4a177211 */ /* 0x041fe400078e60ff */
[C---:B------:R-:W-:Y:S01]  /*10c0*/  @!P0 LEA R25, R74.reuse, R25, 0xc ;  /* 0x000000194a198211 */ /* 0x040fe200078e60ff */
[--C-:B------:R-:W-:Y:S01]  /*10d0*/  IMAD.WIDE.U32 R18, R33, 0x4, R14.reuse ;  /* 0x0000000421127825 */ /* 0x100fe200078e000e */
[C---:B------:R-:W-:Y:S01]  /*10e0*/  LEA R29, R74.reuse, R29, 0xc ;  /* 0x0000001d4a1d7211 */ /* 0x040fe200078e60ff */
[----:B------:R0:W4:Y:S01]  /*10f0*/  LDG.E.CONSTANT R26, desc[UR8][R20.64] ;  /* 0x00000008141a7981 */ /* 0x000122000c1e9900 */
[C---:B------:R-:W-:Y:S01]  /*1100*/  LEA R31, R74.reuse, R31, 0xc ;  /* 0x0000001f4a1f7211 */ /* 0x040fe200078e60ff */
[--C-:B-1----:R-:W-:Y:S01]  /*1110*/  IMAD.WIDE.U32 R16, R39, 0x4, R14.reuse ;  /* 0x0000000427107825 */ /* 0x102fe200078e000e */
[C---:B------:R-:W-:Y:S01]  /*1120*/  LEA R35, R74.reuse, R35, 0xc ;  /* 0x000000234a237211 */ /* 0x040fe200078e60ff */
[----:B------:R1:W5:Y:S01]  /*1130*/  LDG.E.CONSTANT R28, desc[UR8][R12.64] ;  /* 0x000000080c1c7981 */ /* 0x000362000c1e9900 */
[----:B------:R-:W-:Y:S01]  /*1140*/  LEA R41, R74, R41, 0xc ;  /* 0x000000294a297211 */ /* 0x000fe200078e60ff */
[----:B------:R-:W-:-:S02]  /*1150*/  IMAD.WIDE.U32 R22, R23, 0x4, R14 ;  /* 0x0000000417167825 */ /* 0x000fc400078e000e */
[----:B------:R1:W5:Y:S02]  /*1160*/  LDG.E.CONSTANT R32, desc[UR8][R18.64] ;  /* 0x0000000812207981 */ /* 0x000364000c1e9900 */
[--C-:B0-----:R-:W-:Y:S02]  /*1170*/  IMAD.WIDE.U32 R20, R29, 0x4, R14.reuse ;  /* 0x000000041d147825 */ /* 0x101fe400078e000e */
[----:B------:R0:W5:Y:S02]  /*1180*/  LDG.E.CONSTANT R36, desc[UR8][R16.64] ;  /* 0x0000000810247981 */ /* 0x000164000c1e9900 */
[--C-:B-1----:R-:W-:Y:S02]  /*1190*/  @!P0 IMAD.WIDE.U32 R12, R25, 0x4, R14.reuse ;  /* 0x00000004190c8825 */ /* 0x102fe400078e000e */
[----:B------:R-:W5:Y:S02]  /*11a0*/  LDG.E.CONSTANT R25, desc[UR8][R22.64] ;  /* 0x0000000816197981 */ /* 0x000f64000c1e9900 */
[----:B------:R-:W-:-:S02]  /*11b0*/  IMAD.WIDE.U32 R18, R31, 0x4, R14 ;  /* 0x000000041f127825 */ /* 0x000fc400078e000e */
[----:B------:R-:W5:Y:S02]  /*11c0*/  LDG.E.CONSTANT R30, desc[UR8][R22.64+0x1200] ;  /* 0x00120008161e7981 */ /* 0x000f64000c1e9900 */
[--C-:B0-----:R-:W-:Y:S02]  /*11d0*/  IMAD.WIDE.U32 R16, R35, 0x4, R14.reuse ;  /* 0x0000000423107825 */ /* 0x101fe400078e000e */
[----:B------:R-:W5:Y:S02]  /*11e0*/  LDG.E.CONSTANT R34, desc[UR8][R22.64+0x2400] ;  /* 0x0024000816227981 */ /* 0x000f64000c1e9900 */
[----:B------:R-:W-:Y:S02]  /*11f0*/  IMAD.WIDE.U32 R14, R41, 0x4, R14 ;  /* 0x00000004290e7825 */ /* 0x000fe400078e000e */
[----:B------:R-:W5:Y:S04]  /*1200*/  LDG.E.CONSTANT R38, desc[UR8][R22.64+0x3600] ;  /* 0x0036000816267981 */ /* 0x000f68000c1e9900 */
[----:B------:R-:W5:Y:S04]  /*1210*/  LDG.E.CONSTANT R20, desc[UR8][R20.64] ;  /* 0x0000000814147981 */ /* 0x000f68000c1e9900 */
[----:B------:R-:W5:Y:S04]  /*1220*/  LDG.E.CONSTANT R18, desc[UR8][R18.64] ;  /* 0x0000000812127981 */ /* 0x000f68000c1e9900 */
[----:B------:R-:W5:Y:S04]  /*1230*/  LDG.E.CONSTANT R16, desc[UR8][R16.64] ;  /* 0x0000000810107981 */ /* 0x000f68000c1e9900 */
[----:B------:R-:W5:Y:S04]  /*1240*/  LDG.E.CONSTANT R14, desc[UR8][R14.64] ;  /* 0x000000080e0e7981 */ /* 0x000f68000c1e9900 */
[----:B------:R-:W5:Y:S01]  /*1250*/  @!P0 LDG.E.CONSTANT R12, desc[UR8][R12.64+0x3e08] ;  /* 0x003e08080c0c8981 */ /* 0x000f62000c1e9900 */
[----:B------:R-:W0:Y:S01]  /*1260*/  S2UR UR7, SR_CgaCtaId ;  /* 0x00000000000779c3 */ /* 0x000e220000008800 */
[----:B------:R-:W-:-:S02]  /*1270*/  UMOV UR6, 0x400 ;  /* 0x0000040000067882 */ /* 0x000fc40000000000 */
[----:B------:R-:W-:-:S04]  /*1280*/  UIADD3 UR4, UPT, UPT, UR6, 0x2d00, URZ ;  /* 0x00002d0006047890 */ /* 0x000fc8000fffe0ff */
[----:B0-----:R-:W-:-:S06]  /*1290*/  ULEA UR5, UR7, UR4, 0x18 ;  /* 0x0000000407057291 */ /* 0x001fcc000f8ec0ff */
[----:B------:R-:W-:Y:S02]  /*12a0*/  LEA R27, R10, UR5, 0x2 ;  /* 0x000000050a1b7c11 */ /* 0x000fe4000f8e10ff */
[----:B------:R-:W0:Y:S01]  /*12b0*/  S2R R10, SR_TID.X ;  /* 0x00000000000a7919 */ /* 0x000e220000002100 */
[----:B------:R-:W-:Y:S02]  /*12c0*/  ULEA UR4, UR7, UR6, 0x18 ;  /* 0x0000000607047291 */ /* 0x000fe4000f8ec0ff */
[----:B--2---:R-:W-:Y:S04]  /*12d0*/  STS [R27+0xd8], R24 ;  /* 0x0000d8181b007388 */ /* 0x004fe80000000800 */
[----:B---3--:R1:W-:Y:S04]  /*12e0*/  STS [R27+0x48], R2 ;  /* 0x000048021b007388 */ /* 0x0083e80000000800 */
[----:B----4-:R2:W-:Y:S04]  /*12f0*/  STS [R27+0x168], R26 ;  /* 0x0001681a1b007388 */ /* 0x0105e80000000800 */
[----:B-----5:R2:W-:Y:S04]  /*1300*/  STS [R27+0x6c], R28 ;  /* 0x00006c1c1b007388 */ /* 0x0205e80000000800 */
[----:B------:R2:W-:Y:S04]  /*1310*/  STS [R27+0xfc], R32 ;  /* 0x0000fc201b007388 */ /* 0x0005e80000000800 */
[----:B------:R2:W-:Y:S04]  /*1320*/  STS [R27+0x18c], R36 ;  /* 0x00018c241b007388 */ /* 0x0005e80000000800 */
[----:B------:R2:W-:Y:S04]  /*1330*/  STS [R27], R25 ;  /* 0x000000191b007388 */ /* 0x0005e80000000800 */
[----:B------:R2:W-:Y:S04]  /*1340*/  STS [R27+0x90], R30 ;  /* 0x0000901e1b007388 */ /* 0x0005e80000000800 */
[----:B------:R2:W-:Y:S04]  /*1350*/  STS [R27+0x120], R34 ;  /* 0x000120221b007388 */ /* 0x0005e80000000800 */
[----:B------:R2:W-:Y:S04]  /*1360*/  STS [R27+0x1b0], R38 ;  /* 0x0001b0261b007388 */ /* 0x0005e80000000800 */
[----:B------:R2:W-:Y:S04]  /*1370*/  STS [R27+0x24], R20 ;  /* 0x000024141b007388 */ /* 0x0005e80000000800 */
[----:B------:R2:W-:Y:S04]  /*1380*/  STS [R27+0xb4], R18 ;  /* 0x0000b4121b007388 */ /* 0x0005e80000000800 */
[----:B------:R2:W-:Y:S04]  /*1390*/  STS [R27+0x144], R16 ;  /* 0x000144101b007388 */ /* 0x0005e80000000800 */
[----:B------:R2:W-:Y:S04]  /*13a0*/  STS [R27+0x1d4], R14 ;  /* 0x0001d40e1b007388 */ /* 0x0005e80000000800 */
[----:B------:R2:W-:Y:S01]  /*13b0*/  @!P0 STS [R27+0x1f8], R12 ;  /* 0x0001f80c1b008388 */ /* 0x0005e20000000800 */
[----:B-1----:R-:W-:Y:S01]  /*13c0*/  HFMA2 R2, -RZ, RZ, 0, 0 ;  /* 0x00000000ff027431 */ /* 0x002fe200000001ff */
[----:B0-----:R-:W-:Y:S06]  /*13d0*/  BAR.SYNC.DEFER_BLOCKING 0x0 ;  /* 0x0000000000007b1d */ /* 0x001fec0000010000 */
.L_x_1:
[----:B------:R-:W-:Y:S01]  /*13e0*/  IMAD R76, R10, 0x14, R2 ;  /* 0x000000140a4c7824 */ /* 0x000fe200078e0202 */
[C---:B------:R-:W-:Y:S02]  /*13f0*/  LEA R95, R2.reuse, UR5, 0x7 ;  /* 0x00000005025f7c11 */ /* 0x040fe4000f8e38ff */
[----:B------:R-:W-:Y:S02]  /*1400*/  IADD3 R2, PT, PT, R2, 0x1, RZ ;  /* 0x0000000102027810 */ /* 0x000fe40007ffe0ff */
[----:B------:R-:W-:Y:S01]  /*1410*/  SHF.L.U32 R76, R76, 0x3, RZ ;  /* 0x000000034c4c7819 */ /* 0x000fe200000006ff */
[----:B--2---:R-:W-:Y:S01]  /*1420*/  LDS.128 R24, [R95] ;  /* 0x000000005f187984 */ /* 0x004fe20000000c00 */
[----:B------:R-:W-:Y:S02]  /*1430*/  ISETP.NE.AND P0, PT, R2, 0x4, PT ;  /* 0x000000040200780c */ /* 0x000fe40003f05270 */
[----:B------:R-:W-:Y:S01]  /*1440*/  LEA R76, R76, UR4, 0x2 ;  /* 0x000000044c4c7c11 */ /* 0x000fe2000f8e10ff */
[----:B------:R-:W-:Y:S04]  /*1450*/  LDS.128 R40, [R95+0x10] ;  /* 0x000010005f287984 */ /* 0x000fe80000000c00 */
[----:B------:R-:W0:Y:S04]  /*1460*/  LDS.128 R20, [R76] ;  /* 0x000000004c147984 */ /* 0x000e280000000c00 */
[----:B------:R-:W1:Y:S04]  /*1470*/  LDS.128 R16, [R76+0x1680] ;  /* 0x001680004c107984 */ /* 0x000e680000000c00 */
[----:B------:R-:W2:Y:S04]  /*1480*/  LDS.128 R48, [R76+0x1700] ;  /* 0x001700004c307984 */ /* 0x000ea80000000c00 */
[----:B------:R-:W3:Y:S04]  /*1490*/  LDS.128 R28, [R95+0x20] ;  /* 0x000020005f1c7984 */ /* 0x000ee80000000c00 */
[----:B------:R-:W4:Y:S04]  /*14a0*/  LDS.128 R44, [R95+0x30] ;  /* 0x000030005f2c7984 */ /* 0x000f280000000c00 */
[----:B------:R-:W-:Y:S04]  /*14b0*/  LDS.128 R36, [R95+0x40] ;  /* 0x000040005f247984 */ /* 0x000fe80000000c00 */
[----:B------:R-:W5:Y:S01]  /*14c0*/  LDS.128 R56, [R76+0x10] ;  /* 0x000010004c387984 */ /* 0x000f620000000c00 */
[----:B0-----:R-:W-:Y:S01]  /*14d0*/  FFMA R89, R24, R20, R89 ;  /* 0x0000001418597223 */ /* 0x001fe20000000059 */
[C---:B------:R-:W-:Y:S01]  /*14e0*/  FFMA R12, R20.reuse, R25, R91 ;  /* 0x00000019140c7223 */ /* 0x040fe2000000005b */
[C---:B------:R-:W-:Y:S01]  /*14f0*/  FFMA R93, R20.reuse, R26, R93 ;  /* 0x0000001a145d7223 */ /* 0x040fe2000000005d */
[----:B------:R-:W-:Y:S01]  /*1500*/  FFMA R20, R20, R27, R86 ;  /* 0x0000001b14147223 */ /* 0x000fe20000000056 */
[----:B-1----:R-:W-:Y:S01]  /*1510*/  FFMA R13, R24, R16, R88 ;  /* 0x00000010180d7223 */ /* 0x002fe20000000058 */
[----:B------:R-:W-:Y:S01]  /*1520*/  FFMA R15, R16, R26, R92 ;  /* 0x0000001a100f7223 */ /* 0x000fe2000000005c */
[C---:B------:R-:W-:Y:S01]  /*1530*/  FFMA R89, R40.reuse, R21, R89 ;  /* 0x0000001528597223 */ /* 0x040fe20000000059 */
[C---:B------:R-:W-:Y:S01]  /*1540*/  FFMA R33, R21.reuse, R41, R12 ;  /* 0x0000002915217223 */ /* 0x040fe2000000000c */
[CC--:B------:R-:W-:Y:S01]  /*1550*/  FFMA R93, R21.reuse, R42.reuse, R93 ;  /* 0x0000002a155d7223 */ /* 0x0c0fe2000000005d */
[----:B------:R-:W-:Y:S01]  /*1560*/  FFMA R20, R21, R43, R20 ;  /* 0x0000002b15147223 */ /* 0x000fe20000000014 */
[----:B------:R-:W-:Y:S01]  /*1570*/  FFMA R21, R40, R17, R13 ;  /* 0x0000001128157223 */ /* 0x000fe2000000000d */
[C---:B------:R-:W-:Y:S01]  /*1580*/  FFMA R53, R17.reuse, R42, R15 ;  /* 0x0000002a11357223 */ /* 0x040fe2000000000f */
[C---:B------:R-:W-:Y:S01]  /*1590*/  FFMA R90, R16.reuse, R25, R90 ;  /* 0x00000019105a7223 */ /* 0x040fe2000000005a */
[----:B------:R-:W0:Y:S01]  /*15a0*/  LDS.128 R12, [R76+0x80] ;  /* 0x000080004c0c7984 */ /* 0x000e220000000c00 */
[----:B------:R-:W-:Y:S01]  /*15b0*/  FFMA R16, R16, R27, R94 ;  /* 0x0000001b10107223 */ /* 0x000fe2000000005e */
[-C--:B--2---:R-:W-:Y:S01]  /*15c0*/  FFMA R85, R24, R48.reuse, R85 ;  /* 0x0000003018557223 */ /* 0x084fe20000000055 */
[----:B------:R-:W-:Y:S01]  /*15d0*/  FFMA R35, R17, R41, R90 ;  /* 0x0000002911237223 */ /* 0x000fe2000000005a */
[-C--:B------:R-:W-:Y:S01]  /*15e0*/  FFMA R82, R25, R48.reuse, R82 ;  /* 0x0000003019527223 */ /* 0x080fe20000000052 */
[----:B------:R-:W-:Y:S01]  /*15f0*/  FFMA R32, R17, R43, R16 ;  /* 0x0000002b11207223 */ /* 0x000fe20000000010 */
[-C--:B------:R-:W-:Y:S01]  /*1600*/  FFMA R87, R26, R48.reuse, R87 ;  /* 0x000000301a577223 */ /* 0x080fe20000000057 */
[----:B------:R-:W-:Y:S01]  /*1610*/  FFMA R48, R27, R48, R84 ;  /* 0x000000301b307223 */ /* 0x000fe20000000054 */
[----:B---3--:R-:W-:Y:S01]  /*1620*/  FFMA R54, R28, R22, R89 ;  /* 0x000000161c367223 */ /* 0x008fe20000000059 */
[C---:B------:R-:W-:Y:S01]  /*1630*/  FFMA R52, R22.reuse, R29, R33 ;  /* 0x0000001d16347223 */ /* 0x040fe20000000021 */
[C---:B------:R-:W-:Y:S01]  /*1640*/  FFMA R17, R22.reuse, R30, R93 ;  /* 0x0000001e16117223 */ /* 0x040fe2000000005d */
[----:B------:R-:W-:Y:S01]  /*1650*/  FFMA R16, R22, R31, R20 ;  /* 0x0000001f16107223 */ /* 0x000fe20000000014 */
[----:B------:R-:W-:Y:S01]  /*1660*/  FFMA R22, R28, R18, R21 ;  /* 0x000000121c167223 */ /* 0x000fe20000000015 */
[C---:B------:R-:W-:Y:S01]  /*1670*/  FFMA R20, R18.reuse, R29, R35 ;  /* 0x0000001d12147223 */ /* 0x040fe20000000023 */
[C---:B------:R-:W-:Y:S01]  /*1680*/  FFMA R53, R18.reuse, R30, R53 ;  /* 0x0000001e12357223 */ /* 0x040fe20000000035 */
[----:B------:R-:W-:Y:S01]  /*1690*/  FFMA R18, R18, R31, R32 ;  /* 0x0000001f12127223 */ /* 0x000fe20000000020 */
[-C--:B------:R-:W-:Y:S01]  /*16a0*/  FFMA R85, R40, R49.reuse, R85 ;  /* 0x0000003128557223 */ /* 0x080fe20000000055 */
[-C--:B------:R-:W-:Y:S01]  /*16b0*/  FFMA R82, R41, R49.reuse, R82 ;  /* 0x0000003129527223 */ /* 0x080fe20000000052 */
[-C--:B------:R-:W-:Y:S01]  /*16c0*/  FFMA R21, R42, R49.reuse, R87 ;  /* 0x000000312a157223 */ /* 0x080fe20000000057 */
[----:B------:R-:W-:Y:S01]  /*16d0*/  FFMA R48, R43, R49, R48 ;  /* 0x000000312b307223 */ /* 0x000fe20000000030 */
[----:B------:R-:W1:Y:S01]  /*16e0*/  LDS.128 R32, [R76+0x1690] ;  /* 0x001690004c207984 */ /* 0x000e620000000c00 */
[-C--:B------:R-:W-:Y:S01]  /*16f0*/  FFMA R87, R28, R50.reuse, R85 ;  /* 0x000000321c577223 */ /* 0x080fe20000000055 */
[-C--:B------:R-:W-:Y:S01]  /*1700*/  FFMA R82, R29, R50.reuse, R82 ;  /* 0x000000321d527223 */ /* 0x080fe20000000052 */
[-C--:B------:R-:W-:Y:S01]  /*1710*/  FFMA R85, R30, R50.reuse, R21 ;  /* 0x000000321e557223 */ /* 0x080fe20000000015 */
[----:B------:R-:W-:Y:S01]  /*1720*/  FFMA R84, R31, R50, R48 ;  /* 0x000000321f547223 */ /* 0x000fe20000000030 */
[----:B----4-:R-:W-:Y:S01]  /*1730*/  FFMA R87, R44, R51, R87 ;  /* 0x000000332c577223 */ /* 0x010fe20000000057 */
[C---:B------:R-:W-:Y:S01]  /*1740*/  FFMA R82, R51.reuse, R45, R82 ;  /* 0x0000002d33527223 */ /* 0x040fe20000000052 */
[C---:B------:R-:W-:Y:S01]  /*1750*/  FFMA R85, R51.reuse, R46, R85 ;  /* 0x0000002e33557223 */ /* 0x040fe20000000055 */
[----:B------:R-:W-:Y:S01]  /*1760*/  FFMA R84, R51, R47, R84 ;  /* 0x0000002f33547223 */ /* 0x000fe20000000054 */
[C---:B------:R-:W-:Y:S01]  /*1770*/  FFMA R21, R23.reuse, R44, R54 ;  /* 0x0000002c17157223 */ /* 0x040fe20000000036 */
[----:B------:R-:W2:Y:S01]  /*1780*/  LDS.128 R48, [R95+0x50] ;  /* 0x000050005f307984 */ /* 0x000ea20000000c00 */
[C---:B------:R-:W-:Y:S01]  /*1790*/  FFMA R89, R23.reuse, R45, R52 ;  /* 0x0000002d17597223 */ /* 0x040fe20000000034 */
[CC--:B------:R-:W-:Y:S01]  /*17a0*/  FFMA R17, R23.reuse, R46.reuse, R17 ;  /* 0x0000002e17117223 */ /* 0x0c0fe20000000011 */
[----:B------:R-:W-:Y:S01]  /*17b0*/  FFMA R16, R23, R47, R16 ;  /* 0x0000002f17107223 */ /* 0x000fe20000000010 */
[C---:B------:R-:W-:Y:S01]  /*17c0*/  FFMA R23, R19.reuse, R46, R53 ;  /* 0x0000002e13177223 */ /* 0x040fe20000000035 */
[C---:B------:R-:W-:Y:S01]  /*17d0*/  FFMA R91, R19.reuse, R45, R20 ;  /* 0x0000002d135b7223 */ /* 0x040fe20000000014 */
[----:B------:R-:W3:Y:S01]  /*17e0*/  LDS.128 R52, [R95+0x60] ;  /* 0x000060005f347984 */ /* 0x000ee20000000c00 */
[C---:B------:R-:W-:Y:S01]  /*17f0*/  FFMA R93, R19.reuse, R44, R22 ;  /* 0x0000002c135d7223 */ /* 0x040fe20000000016 */
[----:B------:R-:W-:Y:S01]  /*1800*/  FFMA R18, R19, R47, R18 ;  /* 0x0000002f13127223 */ /* 0x000fe20000000012 */
[----:B-----5:R-:W-:Y:S01]  /*1810*/  FFMA R17, R56, R38, R17 ;  /* 0x0000002638117223 */ /* 0x020fe20000000011 */
[-C--:B0-----:R-:W-:Y:S01]  /*1820*/  FFMA R79, R24, R12.reuse, R79 ;  /* 0x0000000c184f7223 */ /* 0x081fe2000000004f */
[-C--:B------:R-:W-:Y:S01]  /*1830*/  FFMA R78, R25, R12.reuse, R78 ;  /* 0x0000000c194e7223 */ /* 0x080fe2000000004e */
[-C--:B------:R-:W-:Y:S01]  /*1840*/  FFMA R81, R26, R12.reuse, R81 ;  /* 0x0000000c1a517223 */ /* 0x080fe20000000051 */
[----:B------:R-:W-:Y:S01]  /*1850*/  FFMA R12, R27, R12, R80 ;  /* 0x0000000c1b0c7223 */ /* 0x000fe20000000050 */
[-C--:B------:R-:W-:Y:S01]  /*1860*/  FFMA R79, R40, R13.reuse, R79 ;  /* 0x0000000d284f7223 */ /* 0x080fe2000000004f */
[-C--:B------:R-:W-:Y:S01]  /*1870*/  FFMA R78, R41, R13.reuse, R78 ;  /* 0x0000000d294e7223 */ /* 0x080fe2000000004e */
[-C--:B------:R-:W-:Y:S01]  /*1880*/  FFMA R81, R42, R13.reuse, R81 ;  /* 0x0000000d2a517223 */ /* 0x080fe20000000051 */
[----:B------:R-:W-:Y:S01]  /*1890*/  FFMA R12, R43, R13, R12 ;  /* 0x0000000d2b0c7223 */ /* 0x000fe2000000000c */
[-C--:B------:R-:W-:Y:S01]  /*18a0*/  FFMA R79, R28, R14.reuse, R79 ;  /* 0x0000000e1c4f7223 */ /* 0x080fe2000000004f */
[-C--:B------:R-:W-:Y:S01]  /*18b0*/  FFMA R78, R29, R14.reuse, R78 ;  /* 0x0000000e1d4e7223 */ /* 0x080fe2000000004e */
[-C--:B------:R-:W-:Y:S01]  /*18c0*/  FFMA R13, R30, R14.reuse, R81 ;  /* 0x0000000e1e0d7223 */ /* 0x080fe20000000051 */
[----:B------:R-:W-:Y:S01]  /*18d0*/  FFMA R12, R31, R14, R12 ;  /* 0x0000000e1f0c7223 */ /* 0x000fe2000000000c */
[----:B------:R-:W-:Y:S01]  /*18e0*/  FFMA R81, R44, R15, R79 ;  /* 0x0000000f2c517223 */ /* 0x000fe2000000004f */
[C---:B------:R-:W-:Y:S01]  /*18f0*/  FFMA R78, R15.reuse, R45, R78 ;  /* 0x0000002d0f4e7223 */ /* 0x040fe2000000004e */
[C---:B------:R-:W-:Y:S01]  /*1900*/  FFMA R79, R15.reuse, R46, R13 ;  /* 0x0000002e0f4f7223 */ /* 0x040fe2000000000d */
[----:B------:R-:W-:Y:S01]  /*1910*/  FFMA R80, R15, R47, R12 ;  /* 0x0000002f0f507223 */ /* 0x000fe2000000000c */
[C---:B------:R-:W-:Y:S01]  /*1920*/  FFMA R14, R56.reuse, R37, R89 ;  /* 0x00000025380e7223 */ /* 0x040fe20000000059 */
[----:B------:R-:W-:Y:S01]  /*1930*/  FFMA R16, R56, R39, R16 ;  /* 0x0000002738107223 */ /* 0x000fe20000000010 */
[C---:B-1----:R-:W-:Y:S01]  /*1940*/  FFMA R12, R32.reuse, R37, R91 ;  /* 0x00000025200c7223 */ /* 0x042fe2000000005b */
[----:B------:R-:W-:Y:S01]  /*1950*/  FFMA R15, R32, R38, R23 ;  /* 0x00000026200f7223 */ /* 0x000fe20000000017 */
[C---:B------:R-:W-:Y:S01]  /*1960*/  FFMA R91, R36.reuse, R56, R21 ;  /* 0x00000038245b7223 */ /* 0x040fe20000000015 */
[----:B------:R-:W-:Y:S01]  /*1970*/  FFMA R13, R36, R32, R93 ;  /* 0x00000020240d7223 */ /* 0x000fe2000000005d */
[----:B------:R-:W0:Y:S01]  /*1980*/  LDS.128 R20, [R76+0x1710] ;  /* 0x001710004c147984 */ /* 0x000e220000000c00 */
[----:B------:R-:W-:Y:S01]  /*1990*/  FFMA R32, R32, R39, R18 ;  /* 0x0000002720207223 */ /* 0x000fe20000000012 */
[C---:B--2---:R-:W-:Y:S01]  /*19a0*/  FFMA R89, R57.reuse, R49, R14 ;  /* 0x0000003139597223 */ /* 0x044fe2000000000e */
[CC--:B------:R-:W-:Y:S01]  /*19b0*/  FFMA R93, R57.reuse, R50.reuse, R17 ;  /* 0x00000032395d7223 */ /* 0x0c0fe20000000011 */
[----:B------:R-:W-:Y:S01]  /*19c0*/  FFMA R14, R57, R51, R16 ;  /* 0x00000033390e7223 */ /* 0x000fe20000000010 */
[C---:B------:R-:W-:Y:S01]  /*19d0*/  FFMA R91, R48.reuse, R57, R91 ;  /* 0x00000039305b7223 */ /* 0x040fe2000000005b */
[----:B------:R-:W1:Y:S01]  /*19e0*/  LDS.128 R16, [R95+0x70] ;  /* 0x000070005f107984 */ /* 0x000e620000000c00 */
[----:B------:R-:W-:Y:S01]  /*19f0*/  FFMA R57, R48, R33, R13 ;  /* 0x0000002130397223 */ /* 0x000fe2000000000d */
[C---:B------:R-:W-:Y:S01]  /*1a00*/  FFMA R13, R33.reuse, R49, R12 ;  /* 0x00000031210d7223 */ /* 0x040fe2000000000c */
[C---:B------:R-:W-:Y:S01]  /*1a10*/  FFMA R15, R33.reuse, R50, R15 ;  /* 0x00000032210f7223 */ /* 0x040fe2000000000f */
[----:B------:R-:W-:Y:S01]  /*1a20*/  FFMA R12, R33, R51, R32 ;  /* 0x00000033210c7223 */ /* 0x000fe20000000020 */
[----:B---3--:R-:W-:Y:S01]  /*1a30*/  FFMA R56, R52, R58, R91 ;  /* 0x0000003a34387223 */ /* 0x008fe2000000005b */
[CC--:B------:R-:W-:Y:S01]  /*1a40*/  FFMA R32, R58.reuse, R53.reuse, R89 ;  /* 0x000000353a207223 */ /* 0x0c0fe20000000059 */
[----:B------:R-:W-:Y:S01]  /*1a50*/  FFMA R93, R58, R54, R93 ;  /* 0x000000363a5d7223 */ /* 0x000fe2000000005d */
[----:B------:R-:W-:Y:S01]  /*1a60*/  FFMA R88, R52, R34, R57 ;  /* 0x0000002234587223 */ /* 0x000fe20000000039 */
[C---:B------:R-:W-:Y:S01]  /*1a70*/  FFMA R90, R34.reuse, R53, R13 ;  /* 0x00000035225a7223 */ /* 0x040fe2000000000d */
[----:B------:R-:W-:Y:S01]  /*1a80*/  FFMA R33, R34, R54, R15 ;  /* 0x0000003622217223 */ /* 0x000fe2000000000f */
[-C--:B------:R-:W-:Y:S01]  /*1a90*/  FFMA R58, R58, R55.reuse, R14 ;  /* 0x000000373a3a7223 */ /* 0x080fe2000000000e */
[----:B------:R-:W-:-:S02]  /*1aa0*/  FFMA R34, R34, R55, R12 ;  /* 0x0000003722227223 */ /* 0x000fc4000000000c */
[----:B------:R-:W2:Y:S01]  /*1ab0*/  LDS.128 R12, [R76+0x90] ;  /* 0x000090004c0c7984 */ /* 0x000ea20000000c00 */
        /* <DEDUP_REMOVED lines=9> */
[----:B------:R-:W-:Y:S01]  /*1b50*/  FFMA R85, R52, R22, R85 ;  /* 0x0000001634557223 */ /* 0x000fe20000000055 */
[C---:B-1----:R-:W-:Y:S01]  /*1b60*/  FFMA R89, R59.reuse, R16, R56 ;  /* 0x000000103b597223 */ /* 0x042fe20000000038 */
[C---:B------:R-:W-:Y:S01]  /*1b70*/  FFMA R91, R59.reuse, R17, R32 ;  /* 0x000000113b5b7223 */ /* 0x040fe20000000020 */
[C---:B------:R-:W-:Y:S01]  /*1b80*/  FFMA R93, R59.reuse, R18, R93 ;  /* 0x000000123b5d7223 */ /* 0x040fe2000000005d */
[----:B------:R-:W-:Y:S01]  /*1b90*/  FFMA R86, R59, R19, R58 ;  /* 0x000000133b567223 */ /* 0x000fe2000000003a */
[-C--:B------:R-:W-:Y:S01]  /*1ba0*/  FFMA R82, R53, R22.reuse, R82 ;  /* 0x0000001635527223 */ /* 0x080fe20000000052 */
[----:B------:R-:W0:Y:S01]  /*1bb0*/  LDS.128 R56, [R76+0x1780] ;  /* 0x001780004c387984 */ /* 0x000e220000000c00 */
[----:B------:R-:W-:Y:S01]  /*1bc0*/  FFMA R22, R55, R22, R84 ;  /* 0x0000001637167223 */ /* 0x000fe20000000054 */
[----:B------:R-:W-:Y:S01]  /*1bd0*/  FFMA R85, R16, R23, R85 ;  /* 0x0000001710557223 */ /* 0x000fe20000000055 */
[C---:B------:R-:W-:Y:S01]  /*1be0*/  FFMA R82, R23.reuse, R17, R82 ;  /* 0x0000001117527223 */ /* 0x040fe20000000052 */
[C---:B------:R-:W-:Y:S01]  /*1bf0*/  FFMA R87, R23.reuse, R18, R87 ;  /* 0x0000001217577223 */ /* 0x040fe20000000057 */
[----:B------:R-:W-:Y:S01]  /*1c00*/  FFMA R84, R23, R19, R22 ;  /* 0x0000001317547223 */ /* 0x000fe20000000016 */
[C---:B------:R-:W-:Y:S01]  /*1c10*/  FFMA R88, R35.reuse, R16, R88 ;  /* 0x0000001023587223 */ /* 0x040fe20000000058 */
[----:B------:R-:W1:Y:S01]  /*1c20*/  LDS.128 R20, [R76+0x1790] ;  /* 0x001790004c147984 */ /* 0x000e620000000c00 */
[----:B------:R-:W-:Y:S01]  /*1c30*/  FFMA R90, R35, R17, R90 ;  /* 0x00000011235a7223 */ /* 0x000fe2000000005a */
[-C--:B--2---:R-:W-:Y:S01]  /*1c40*/  FFMA R81, R36, R12.reuse, R81 ;  /* 0x0000000c24517223 */ /* 0x084fe20000000051 */
        /* <DEDUP_REMOVED lines=12> */
[CC--:B------:R-:W-:Y:S01]  /*1d10*/  FFMA R81, R15.reuse, R18.reuse, R13 ;  /* 0x000000120f517223 */ /* 0x0c0fe2000000000d */
[C---:B------:R-:W-:Y:S01]  /*1d20*/  FFMA R78, R15.reuse, R17, R78 ;  /* 0x000000110f4e7223 */ /* 0x040fe2000000004e */
[-C--:B------:R-:W-:Y:S01]  /*1d30*/  FFMA R80, R15, R19.reuse, R80 ;  /* 0x000000130f507223 */ /* 0x080fe20000000050 */
[C---:B------:R-:W-:Y:S01]  /*1d40*/  FFMA R92, R35.reuse, R18, R33 ;  /* 0x00000012235c7223 */ /* 0x040fe20000000021 */
[----:B------:R-:W2:Y:S01]  /*1d50*/  LDS.128 R12, [R76+0x100] ;  /* 0x000100004c0c7984 */ /* 0x000ea20000000c00 */
[----:B------:R-:W-:-:S03]  /*1d60*/  FFMA R94, R35, R19, R34 ;  /* 0x00000013235e7223 */ /* 0x000fc60000000022 */
[----:B------:R-:W3:Y:S01]  /*1d70*/  LDS.128 R32, [R76+0x110] ;  /* 0x000110004c207984 */ /* 0x000ee20000000c00 */
        /* <DEDUP_REMOVED lines=16> */
[-C--:B-1----:R-:W-:Y:S01]  /*1e80*/  FFMA R61, R36, R20.reuse, R61 ;  /* 0x00000014243d7223 */ /* 0x082fe2000000003d */
        /* <DEDUP_REMOVED lines=15> */
[-C--:B--2---:R-:W-:Y:S01]  /*1f80*/  FFMA R9, R24, R12.reuse, R9 ;  /* 0x0000000c18097223 */ /* 0x084fe20000000009 */
[----:B------:R-:W0:Y:S01]  /*1f90*/  LDS.128 R20, [R76+0x1800] ;  /* 0x001800004c147984 */ /* 0x000e220000000c00 */
        /* <DEDUP_REMOVED lines=15> */
[-C--:B---3--:R-:W-:Y:S01]  /*2090*/  FFMA R9, R36, R32.reuse, R9 ;  /* 0x0000002024097223 */ /* 0x088fe20000000009 */
[----:B------:R-:W1:Y:S01]  /*20a0*/  LDS.128 R12, [R76+0x1810] ;  /* 0x001810004c0c7984 */ /* 0x000e620000000c00 */
        /* <DEDUP_REMOVED lines=33> */
[----:B------:R-:W-:-:S02]  /*22c0*/  FFMA R70, R37, R12, R70 ;  /* 0x0000000c25467223 */ /* 0x000fc40000000046 */
[-C--:B------:R-:W-:Y:S01]  /*22d0*/  FFMA R20, R39, R12.reuse, R20 ;  /* 0x0000000c27147223 */ /* 0x080fe20000000014 */
[----:B------:R-:W-:Y:S01]  /*22e0*/  FFMA R67, R38, R12, R67 ;  /* 0x0000000c26437223 */ /* 0x000fe20000000043 */
[-C--:B------:R-:W-:Y:S01]  /*22f0*/  FFMA R65, R48, R13.reuse, R65 ;  /* 0x0000000d30417223 */ /* 0x080fe20000000041 */
[-C--:B------:R-:W-:Y:S01]  /*2300*/  FFMA R70, R49, R13.reuse, R70 ;  /* 0x0000000d31467223 */ /* 0x080fe20000000046 */
[-C--:B------:R-:W-:Y:S01]  /*2310*/  FFMA R12, R51, R13.reuse, R20 ;  /* 0x0000000d330c7223 */ /* 0x080fe20000000014 */
[----:B------:R-:W-:Y:S01]  /*2320*/  FFMA R67, R50, R13, R67 ;  /* 0x0000000d32437223 */ /* 0x000fe20000000043 */
[----:B------:R-:W0:Y:S01]  /*2330*/  LDS.128 R20, [R76+0x190] ;  /* 0x000190004c147984 */ /* 0x000e220000000c00 */
        /* <DEDUP_REMOVED lines=24> */
[-C--:B0-----:R-:W-:Y:S01]  /*24c0*/  FFMA R3, R36, R20.reuse, R5 ;  /* 0x0000001424037223 */ /* 0x081fe20000000005 */
[-C--:B------:R-:W-:Y:S01]  /*24d0*/  FFMA R0, R37, R20.reuse, R0 ;  /* 0x0000001425007223 */ /* 0x080fe20000000000 */
[-C--:B------:R-:W-:Y:S01]  /*24e0*/  FFMA R5, R38, R20.reuse, R13 ;  /* 0x0000001426057223 */ /* 0x080fe2000000000d */
[----:B------:R-:W-:Y:S01]  /*24f0*/  FFMA R20, R39, R20, R32 ;  /* 0x0000001427147223 */ /* 0x000fe20000000020 */
[----:B------:R-:W-:Y:S01]  /*2500*/  LDS.128 R12, [R76+0x1880] ;  /* 0x001880004c0c7984 */ /* 0x000fe20000000c00 */
[-C--:B------:R-:W-:Y:S01]  /*2510*/  FFMA R3, R48, R21.reuse, R3 ;  /* 0x0000001530037223 */ /* 0x080fe20000000003 */
[-C--:B------:R-:W-:Y:S01]  /*2520*/  FFMA R5, R50, R21.reuse, R5 ;  /* 0x0000001532057223 */ /* 0x080fe20000000005 */
[-C--:B------:R-:W-:Y:S01]  /*2530*/  FFMA R20, R51, R21.reuse, R20 ;  /* 0x0000001533147223 */ /* 0x080fe20000000014 */
[----:B------:R-:W0:Y:S01]  /*2540*/  LDS.128 R32, [R76+0x200] ;  /* 0x000200004c207984 */ /* 0x000e220000000c00 */
        /* <DEDUP_REMOVED lines=9> */
[----:B------:R-:W1:Y:S01]  /*25e0*/  LDS.128 R20, [R76+0x210] ;  /* 0x000210004c147984 */ /* 0x000e620000000c00 */
[C---:B0-----:R-:W-:Y:S01]  /*25f0*/  FFMA R77, R24.reuse, R32, R77 ;  /* 0x00000020184d7223 */ /* 0x041fe2000000004d */
[----:B------:R-:W-:Y:S01]  /*2600*/  FFMA R24, R24, R12, R83 ;  /* 0x0000000c18187223 */ /* 0x000fe20000000053 */
[CC--:B------:R-:W-:Y:S01]  /*2610*/  FFMA R62, R25.reuse, R32.reuse, R62 ;  /* 0x00000020193e7223 */ /* 0x0c0fe2000000003e */
[----:B------:R-:W-:Y:S01]  /*2620*/  FFMA R11, R26, R32, R11 ;  /* 0x000000201a0b7223 */ /* 0x000fe2000000000b */
[C---:B------:R-:W-:Y:S01]  /*2630*/  FFMA R77, R40.reuse, R33, R77 ;  /* 0x00000021284d7223 */ /* 0x040fe2000000004d */
[----:B------:R-:W-:Y:S01]  /*2640*/  FFMA R57, R40, R13, R24 ;  /* 0x0000000d28397223 */ /* 0x000fe20000000018 */
[-C--:B------:R-:W-:Y:S01]  /*2650*/  FFMA R24, R25, R12.reuse, R69 ;  /* 0x0000000c19187223 */ /* 0x080fe20000000045 */
[----:B------:R-:W-:Y:S01]  /*2660*/  FFMA R26, R26, R12, R71 ;  /* 0x0000000c1a1a7223 */ /* 0x000fe20000000047 */
[C---:B------:R-:W-:Y:S01]  /*2670*/  FFMA R77, R28.reuse, R34, R77 ;  /* 0x000000221c4d7223 */ /* 0x040fe2000000004d */
[----:B------:R-:W-:Y:S01]  /*2680*/  FFMA R28, R28, R14, R57 ;  /* 0x0000000e1c1c7223 */ /* 0x000fe20000000039 */
[C---:B------:R-:W-:Y:S01]  /*2690*/  FFMA R32, R27.reuse, R32, R64 ;  /* 0x000000201b207223 */ /* 0x040fe20000000040 */
[----:B------:R-:W0:Y:S01]  /*26a0*/  LDS.128 R56, [R76+0x1890] ;  /* 0x001890004c387984 */ /* 0x000e220000000c00 */
[----:B------:R-:W-:Y:S01]  /*26b0*/  FFMA R12, R27, R12, R73 ;  /* 0x0000000c1b0c7223 */ /* 0x000fe20000000049 */
[C---:B------:R-:W-:Y:S01]  /*26c0*/  FFMA R62, R41.reuse, R33, R62 ;  /* 0x00000021293e7223 */ /* 0x040fe2000000003e */
[-C--:B------:R-:W-:Y:S01]  /*26d0*/  FFMA R41, R41, R13.reuse, R24 ;  /* 0x0000000d29297223 */ /* 0x080fe20000000018 */
[C---:B------:R-:W-:Y:S01]  /*26e0*/  FFMA R25, R42.reuse, R13, R26 ;  /* 0x0000000d2a197223 */ /* 0x040fe2000000001a */
[-C--:B------:R-:W-:Y:S01]  /*26f0*/  FFMA R11, R42, R33.reuse, R11 ;  /* 0x000000212a0b7223 */ /* 0x080fe2000000000b */
[C---:B------:R-:W-:Y:S01]  /*2700*/  FFMA R32, R43.reuse, R33, R32 ;  /* 0x000000212b207223 */ /* 0x040fe20000000020 */
[----:B------:R-:W-:Y:S01]  /*2710*/  FFMA R13, R43, R13, R12 ;  /* 0x0000000d2b0d7223 */ /* 0x000fe2000000000c */
[CC--:B------:R-:W-:Y:S01]  /*2720*/  FFMA R12, R29.reuse, R14.reuse, R41 ;  /* 0x0000000e1d0c7223 */ /* 0x0c0fe20000000029 */
[C---:B------:R-:W-:Y:S01]  /*2730*/  FFMA R25, R30.reuse, R14, R25 ;  /* 0x0000000e1e197223 */ /* 0x040fe20000000019 */
[-C--:B------:R-:W-:Y:S01]  /*2740*/  FFMA R62, R29, R34.reuse, R62 ;  /* 0x000000221d3e7223 */ /* 0x080fe2000000003e */
[-C--:B------:R-:W-:Y:S01]  /*2750*/  FFMA R11, R30, R34.reuse, R11 ;  /* 0x000000221e0b7223 */ /* 0x080fe2000000000b */
[C---:B------:R-:W-:Y:S01]  /*2760*/  FFMA R32, R31.reuse, R34, R32 ;  /* 0x000000221f207223 */ /* 0x040fe20000000020 */
[----:B------:R-:W-:Y:S01]  /*2770*/  FFMA R14, R31, R14, R13 ;  /* 0x0000000e1f0e7223 */ /* 0x000fe2000000000d */
[C---:B------:R-:W-:Y:S01]  /*2780*/  FFMA R77, R44.reuse, R35, R77 ;  /* 0x000000232c4d7223 */ /* 0x040fe2000000004d */
[----:B------:R-:W-:Y:S01]  /*2790*/  FFMA R83, R44, R15, R28 ;  /* 0x0000000f2c537223 */ /* 0x000fe2000000001c */
[C---:B------:R-:W-:Y:S01]  /*27a0*/  FFMA R62, R35.reuse, R45, R62 ;  /* 0x0000002d233e7223 */ /* 0x040fe2000000003e */
[CC--:B------:R-:W-:Y:S01]  /*27b0*/  FFMA R11, R35.reuse, R46.reuse, R11 ;  /* 0x0000002e230b7223 */ /* 0x0c0fe2000000000b */
        /* <DEDUP_REMOVED lines=36> */
[----:B------:R-:W-:Y:S06]  /*2a00*/  @P0 BRA `(.L_x_1) ;  /* 0xffffffe800740947 */ /* 0x000fec000383ffff */
[----:B------:R-:W-:-:S04]  /*2a10*/  IADD3 R74, PT, PT, R74, 0x1, RZ ;  /* 0x000000014a4a7810 */ /* 0x000fc80007ffe0ff */
[----:B------:R-:W-:-:S13]  /*2a20*/  ISETP.NE.AND P0, PT, R74, 0x1b, PT ;  /* 0x0000001b4a00780c */ /* 0x000fda0003f05270 */
[----:B------:R-:W-:Y:S05]  /*2a30*/  @P0 BRA `(.L_x_2) ;  /* 0xffffffd400f00947 */ /* 0x000fea000383ffff */
[----:B------:R-:W0:Y:S01]  /*2a40*/  LDCU.64 UR4, c[0x0][0x398] ;  /* 0x00007300ff0477ac */ /* 0x000e220008000a00 */
[----:B------:R-:W-:Y:S01]  /*2a50*/  SHF.L.U32 R2, R8, 0x4, RZ ;  /* 0x0000000408027819 */ /* 0x000fe200000006ff */
[----:B------:R-:W1:Y:S03]  /*2a60*/  LDC.64 R12, c[0x0][0x390] ;  /* 0x0000e400ff0c7b82 */ /* 0x000e660000000a00 */
[----:B------:R-:W-:-:S04]  /*2a70*/  LOP3.LUT R2, R2, 0x1f0, RZ, 0xc0, !PT ;  /* 0x000001f002027812 */ /* 0x000fc800078ec0ff */
[----:B0-----:R-:W-:-:S04]  /*2a80*/  IADD3 R16, P0, PT, R2, UR4, RZ ;  /* 0x0000000402107c10 */ /* 0x001fc8000ff1e0ff */
[----:B------:R-:W-:-:S05]  /*2a90*/  IADD3.X R17, PT, PT, RZ, UR5, RZ, P0, !PT ;  /* 0x00000005ff117c10 */ /* 0x000fca00087fe4ff */
[----:B------:R-:W2:Y:S04]  /*2aa0*/  LDG.E.CONSTANT R14, desc[UR8][R16.64] ;  /* 0x00000008100e7981 */ /* 0x000ea8000c1e9900 */
[----:B------:R-:W3:Y:S04]  /*2ab0*/  LDG.E.CONSTANT R21, desc[UR8][R16.64+0x4] ;  /* 0x0000040810157981 */ /* 0x000ee8000c1e9900 */
[----:B------:R-:W4:Y:S04]  /*2ac0*/  LDG.E.CONSTANT R2, desc[UR8][R16.64+0x8] ;  /* 0x0000080810027981 */ /* 0x000f28000c1e9900 */
[----:B------:R0:W5:Y:S01]  /*2ad0*/  LDG.E.CONSTANT R15, desc[UR8][R16.64+0xc] ;  /* 0x00000c08100f7981 */ /* 0x000162000c1e9900 */
[----:B------:R-:W-:-:S02]  /*2ae0*/  SHF.R.U32.HI R19, RZ, 0x5, R8 ;  /* 0x00000005ff137819 */ /* 0x000fc40000011608 */
[----:B------:R-:W-:-:S03]  /*2af0*/  SHF.L.U32 R8, R8, 0x2, RZ ;  /* 0x0000000208087819 */ /* 0x000fc600000006ff */
[----:B------:R-:W-:Y:S01]  /*2b00*/  IMAD R19, R19, 0x9, R10 ;  /* 0x0000000913137824 */ /* 0x000fe200078e020a */
[----:B------:R-:W-:-:S05]  /*2b10*/  LOP3.LUT R8, R8, 0x7c, RZ, 0xc0, !PT ;  /* 0x0000007c08087812 */ /* 0x000fca00078ec0ff */
[----:B------:R-:W-:-:S04]  /*2b20*/  IMAD R19, R19, 0x280, R8 ;  /* 0x0000028013137824 */ /* 0x000fc800078e0208 */
[----:B-1----:R-:W-:-:S04]  /*2b30*/  IMAD.WIDE.U32 R12, R19, 0x4, R12 ;  /* 0x00000004130c7825 */ /* 0x002fc800078e000c */
[--C-:B--2---:R-:W-:Y:S01]  /*2b40*/  FADD R9, R9, R14.reuse ;  /* 0x0000000e09097221 */ /* 0x104fe20000000000 */
[--C-:B------:R-:W-:Y:S01]  /*2b50*/  FADD R5, R5, R14.reuse ;  /* 0x0000000e05057221 */ /* 0x100fe20000000000 */
[--C-:B------:R-:W-:Y:S01]  /*2b60*/  FADD R89, R89, R14.reuse ;  /* 0x0000000e59597221 */ /* 0x100fe20000000000 */
[--C-:B------:R-:W-:Y:S01]  /*2b70*/  FADD R79, R79, R14.reuse ;  /* 0x0000000e4f4f7221 */ /* 0x100fe20000000000 */
[--C-:B------:R-:W-:Y:S01]  /*2b80*/  FADD R77, R77, R14.reuse ;  /* 0x0000000e4d4d7221 */ /* 0x100fe20000000000 */
[--C-:B------:R-:W-:Y:S01]  /*2b90*/  FADD R88, R88, R14.reuse ;  /* 0x0000000e58587221 */ /* 0x100fe20000000000 */
[--C-:B------:R-:W-:Y:S01]  /*2ba0*/  FADD R85, R85, R14.reuse ;  /* 0x0000000e55557221 */ /* 0x100fe20000000000 */
[--C-:B------:R-:W-:Y:S01]  /*2bb0*/  FADD R61, R61, R14.reuse ;  /* 0x0000000e3d3d7221 */ /* 0x100fe20000000000 */
[--C-:B------:R-:W-:Y:S01]  /*2bc0*/  FADD R65, R65, R14.reuse ;  /* 0x0000000e41417221 */ /* 0x100fe20000000000 */
[----:B------:R-:W-:Y:S01]  /*2bd0*/  FMNMX R9, RZ, R9, !PT ;  /* 0x00000009ff097209 */ /* 0x000fe20007800000 */
[----:B------:R-:W-:Y:S01]  /*2be0*/  FADD R14, R83, R14 ;  /* 0x0000000e530e7221 */ /* 0x000fe20000000000 */
[----:B------:R-:W-:Y:S01]  /*2bf0*/  FMNMX R5, RZ, R5, !PT ;  /* 0x00000005ff057209 */ /* 0x000fe20007800000 */
[--C-:B---3--:R-:W-:Y:S01]  /*2c00*/  FADD R78, R78, R21.reuse ;  /* 0x000000154e4e7221 */ /* 0x108fe20000000000 */
[--C-:B------:R-:W-:Y:S01]  /*2c10*/  FADD R6, R6, R21.reuse ;  /* 0x0000001506067221 */ /* 0x100fe20000000000 */
[----:B------:R1:W-:Y:S01]  /*2c20*/  STG.E desc[UR8][R12.64+0x400], R9 ;  /* 0x000400090c007986 */ /* 0x0003e2000c101908 */
[----:B0-----:R-:W-:Y:S01]  /*2c30*/  FMNMX R17, RZ, R88, !PT ;  /* 0x00000058ff117209 */ /* 0x001fe20007800000 */
[--C-:B----4-:R-:W-:Y:S01]  /*2c40*/  FADD R93, R93, R2.reuse ;  /* 0x000000025d5d7221 */ /* 0x110fe20000000000 */
[----:B------:R-:W-:Y:S01]  /*2c50*/  FMNMX R19, RZ, R14, !PT ;  /* 0x0000000eff137209 */ /* 0x000fe20007800000 */
[----:B------:R0:W-:Y:S01]  /*2c60*/  STG.E desc[UR8][R12.64+0x600], R5 ;  /* 0x000600050c007986 */ /* 0x0001e2000c101908 */
[--C-:B------:R-:W-:Y:S01]  /*2c70*/  FADD R81, R81, R2.reuse ;  /* 0x0000000251517221 */ /* 0x100fe20000000000 */
[--C-:B------:R-:W-:Y:S01]  /*2c80*/  FADD R7, R7, R2.reuse ;  /* 0x0000000207077221 */ /* 0x100fe20000000000 */
[--C-:B------:R-:W-:Y:S01]  /*2c90*/  FADD R3, R3, R2.reuse ;  /* 0x0000000203037221 */ /* 0x100fe20000000000 */
[--C-:B------:R-:W-:Y:S01]  /*2ca0*/  FADD R11, R11, R2.reuse ;  /* 0x000000020b0b7221 */ /* 0x100fe20000000000 */
[--C-:B------:R-:W-:Y:S01]  /*2cb0*/  FADD R92, R92, R2.reuse ;  /* 0x000000025c5c7221 */ /* 0x100fe20000000000 */
[--C-:B------:R-:W-:Y:S01]  /*2cc0*/  FADD R87, R87, R2.reuse ;  /* 0x0000000257577221 */ /* 0x100fe20000000000 */
[--C-:B------:R-:W-:Y:S01]  /*2cd0*/  FADD R63, R63, R2.reuse ;  /* 0x000000023f3f7221 */ /* 0x100fe20000000000 */
[----:B-1----:R-:W-:Y:S01]  /*2ce0*/  FMNMX R9, RZ, R6, !PT ;  /* 0x00000006ff097209 */ /* 0x002fe20007800000 */
[--C-:B------:R-:W-:Y:S01]  /*2cf0*/  FADD R67, R67, R2.reuse ;  /* 0x0000000243437221 */ /* 0x100fe20000000000 */
[--C-:B------:R-:W-:Y:S01]  /*2d00*/  FADD R0, R0, R21.reuse ;  /* 0x0000001500007221 */ /* 0x100fe20000000000 */
[--C-:B------:R-:W-:Y:S01]  /*2d10*/  FADD R62, R62, R21.reuse ;  /* 0x000000153e3e7221 */ /* 0x100fe20000000000 */
[----:B0-----:R-:W-:Y:S01]  /*2d20*/  FMNMX R5, RZ, R78, !PT ;  /* 0x0000004eff057209 */ /* 0x001fe20007800000 */
[--C-:B------:R-:W-:Y:S01]  /*2d30*/  FADD R90, R90, R21.reuse ;  /* 0x000000155a5a7221 */ /* 0x100fe20000000000 */
[----:B------:R-:W-:Y:S01]  /*2d40*/  FADD R2, R71, R2 ;  /* 0x0000000247027221 */ /* 0x000fe20000000000 */
[----:B------:R0:W-:Y:S01]  /*2d50*/  STG.E desc[UR8][R12.64+0x1c200], R17 ;  /* 0x01c200110c007986 */ /* 0x0001e2000c101908 */
[--C-:B------:R-:W-:Y:S01]  /*2d60*/  FADD R91, R91, R21.reuse ;  /* 0x000000155b5b7221 */ /* 0x100fe20000000000 */
[--C-:B------:R-:W-:Y:S01]  /*2d70*/  FADD R82, R82, R21.reuse ;  /* 0x0000001552527221 */ /* 0x100fe20000000000 */
[--C-:B------:R-:W-:Y:S01]  /*2d80*/  FADD R66, R66, R21.reuse ;  /* 0x0000001542427221 */ /* 0x100fe20000000000 */
[----:B------:R1:W-:Y:S01]  /*2d90*/  STG.E desc[UR8][R12.64+0x1ca00], R19 ;  /* 0x01ca00130c007986 */ /* 0x0003e2000c101908 */
[--C-:B------:R-:W-:Y:S01]  /*2da0*/  FADD R70, R70, R21.reuse ;  /* 0x0000001546467221 */ /* 0x100fe20000000000 */
[----:B------:R-:W-:Y:S01]  /*2db0*/  FADD R69, R69, R21 ;  /* 0x0000001545457221 */ /* 0x000fe20000000000 */
[----:B------:R-:W-:Y:S01]  /*2dc0*/  FMNMX R21, RZ, R90, !PT ;  /* 0x0000005aff157209 */ /* 0x000fe20007800000 */
[----:B------:R2:W-:Y:S01]  /*2dd0*/  STG.E desc[UR8][R12.64+0x204], R5 ;  /* 0x000204050c007986 */ /* 0x0005e2000c101908 */
[----:B------:R-:W-:Y:S01]  /*2de0*/  FMNMX R7, RZ, R7, !PT ;  /* 0x00000007ff077209 */ /* 0x000fe20007800000 */
[--C-:B-----5:R-:W-:Y:S01]  /*2df0*/  FADD R86, R86, R15.reuse ;  /* 0x0000000f56567221 */ /* 0x120fe20000000000 */
[----:B------:R-:W-:Y:S01]  /*2e00*/  FMNMX R3, RZ, R3, !PT ;  /* 0x00000003ff037209 */ /* 0x000fe20007800000 */
[----:B------:R3:W-:Y:S01]  /*2e10*/  STG.E desc[UR8][R12.64+0x404], R9 ;  /* 0x000404090c007986 */ /* 0x0007e2000c101908 */
[----:B0-----:R-:W-:Y:S01]  /*2e20*/  FMNMX R17, RZ, R0, !PT ;  /* 0x00000000ff117209 */ /* 0x001fe20007800000 */
[--C-:B------:R-:W-:Y:S01]  /*2e30*/  FADD R80, R80, R15.reuse ;  /* 0x0000000f50507221 */ /* 0x100fe20000000000 */
[----:B------:R-:W-:Y:S01]  /*2e40*/  FMNMX R11, RZ, R11, !PT ;  /* 0x0000000bff0b7209 */ /* 0x000fe20007800000 */
[--C-:B------:R-:W-:Y:S01]  /*2e50*/  FADD R4, R4, R15.reuse ;  /* 0x0000000f04047221 */ /* 0x100fe20000000000 */
[----:B-1----:R-:W-:Y:S01]  /*2e60*/  FMNMX R19, RZ, R62, !PT ;  /* 0x0000003eff137209 */ /* 0x002fe20007800000 */
[--C-:B------:R-:W-:Y:S01]  /*2e70*/  FADD R60, R60, R15.reuse ;  /* 0x0000000f3c3c7221 */ /* 0x100fe20000000000 */
[--C-:B------:R-:W-:Y:S01]  /*2e80*/  FADD R64, R64, R15.reuse ;  /* 0x0000000f40407221 */ /* 0x100fe20000000000 */
[----:B--2---:R-:W-:Y:S01]  /*2e90*/  FMNMX R5, RZ, R92, !PT ;  /* 0x0000005cff057209 */ /* 0x004fe20007800000 */
[--C-:B------:R-:W-:Y:S01]  /*2ea0*/  FADD R94, R94, R15.reuse ;  /* 0x0000000f5e5e7221 */ /* 0x100fe20000000000 */
[--C-:B------:R-:W-:Y:S01]  /*2eb0*/  FADD R84, R84, R15.reuse ;  /* 0x0000000f54547221 */ /* 0x100fe20000000000 */
[--C-:B------:R-:W-:Y:S01]  /*2ec0*/  FADD R68, R68, R15.reuse ;  /* 0x0000000f44447221 */ /* 0x100fe20000000000 */
[----:B---3--:R-:W-:Y:S01]  /*2ed0*/  FMNMX R9, RZ, R2, !PT ;  /* 0x00000002ff097209 */ /* 0x008fe20007800000 */
[--C-:B------:R-:W-:Y:S01]  /*2ee0*/  FADD R72, R72, R15.reuse ;  /* 0x0000000f48487221 */ /* 0x100fe20000000000 */
[----:B------:R-:W-:Y:S01]  /*2ef0*/  FADD R73, R73, R15 ;  /* 0x0000000f49497221 */ /* 0x000fe20000000000 */
[----:B------:R-:W-:Y:S01]  /*2f00*/  STG.E desc[UR8][R12.64+0x604], R17 ;  /* 0x000604110c007986 */ /* 0x000fe2000c101908 */
[----:B------:R-:W-:-:S02]  /*2f10*/  FMNMX R89, RZ, R89, !PT ;  /* 0x00000059ff597209 */ /* 0x000fc40007800000 */
[----:B------:R-:W-:Y:S01]  /*2f20*/  FMNMX R79, RZ, R79, !PT ;  /* 0x0000004fff4f7209 */ /* 0x000fe20007800000 */
[----:B------:R-:W-:Y:S01]  /*2f30*/  STG.E desc[UR8][R12.64+0x804], R19 ;  /* 0x000804130c007986 */ /* 0x000fe2000c101908 */
[----:B------:R-:W-:Y:S02]  /*2f40*/  FMNMX R77, RZ, R77, !PT ;  /* 0x0000004dff4d7209 */ /* 0x000fe40007800000 */
[----:B------:R-:W-:Y:S01]  /*2f50*/  FMNMX R85, RZ, R85, !PT ;  /* 0x00000055ff557209 */ /* 0x000fe20007800000 */
[----:B------:R-:W-:Y:S01]  /*2f60*/  STG.E desc[UR8][R12.64+0x1c204], R21 ;  /* 0x01c204150c007986 */ /* 0x000fe2000c101908 */
[----:B------:R-:W-:Y:S02]  /*2f70*/  FMNMX R61, RZ, R61, !PT ;  /* 0x0000003dff3d7209 */ /* 0x000fe40007800000 */
[----:B------:R-:W-:Y:S01]  /*2f80*/  FMNMX R65, RZ, R65, !PT ;  /* 0x00000041ff417209 */ /* 0x000fe20007800000 */
[----:B------:R-:W-:Y:S01]  /*2f90*/  STG.E desc[UR8][R12.64+0x408], R7 ;  /* 0x000408070c007986 */ /* 0x000fe2000c101908 */
[----:B------:R-:W-:-:S02]  /*2fa0*/  FMNMX R91, RZ, R91, !PT ;  /* 0x0000005bff5b7209 */ /* 0x000fc40007800000 */
[----:B------:R-:W-:Y:S01]  /*2fb0*/  FMNMX R23, RZ, R82, !PT ;  /* 0x00000052ff177209 */ /* 0x000fe20007800000 */
[----:B------:R0:W-:Y:S01]  /*2fc0*/  STG.E desc[UR8][R12.64+0x608], R3 ;  /* 0x000608030c007986 */ /* 0x0001e2000c101908 */
[----:B------:R-:W-:Y:S02]  /*2fd0*/  FMNMX R25, RZ, R66, !PT ;  /* 0x00000042ff197209 */ /* 0x000fe40007800000 */
[----:B------:R-:W-:Y:S01]  /*2fe0*/  FMNMX R27, RZ, R70, !PT ;  /* 0x00000046ff1b7209 */ /* 0x000fe20007800000 */
[----:B------:R-:W-:Y:S01]  /*2ff0*/  STG.E desc[UR8][R12.64+0x808], R11 ;  /* 0x0008080b0c007986 */ /* 0x000fe2000c101908 */
[----:B------:R-:W-:Y:S02]  /*3000*/  FMNMX R69, RZ, R69, !PT ;  /* 0x00000045ff457209 */ /* 0x000fe40007800000 */
[----:B------:R-:W-:Y:S01]  /*3010*/  FMNMX R93, RZ, R93, !PT ;  /* 0x0000005dff5d7209 */ /* 0x000fe20007800000 */
[----:B------:R1:W-:Y:S01]  /*3020*/  STG.E desc[UR8][R12.64+0x1c208], R5 ;  /* 0x01c208050c007986 */ /* 0x0003e2000c101908 */
[----:B------:R-:W-:-:S02]  /*3030*/  FMNMX R81, RZ, R81, !PT ;  /* 0x00000051ff517209 */ /* 0x000fc40007800000 */
[----:B------:R-:W-:Y:S01]  /*3040*/  FMNMX R87, RZ, R87, !PT ;  /* 0x00000057ff577209 */ /* 0x000fe20007800000 */
[----:B------:R2:W-:Y:S01]  /*3050*/  STG.E desc[UR8][R12.64+0x1ca08], R9 ;  /* 0x01ca08090c007986 */ /* 0x0005e2000c101908 */
[----:B------:R-:W-:Y:S02]  /*3060*/  FMNMX R63, RZ, R63, !PT ;  /* 0x0000003fff3f7209 */ /* 0x000fe40007800000 */
[----:B------:R-:W-:Y:S01]  /*3070*/  FMNMX R67, RZ, R67, !PT ;  /* 0x00000043ff437209 */ /* 0x000fe20007800000 */
[----:B------:R-:W-:Y:S01]  /*3080*/  STG.E desc[UR8][R12.64], R89 ;  /* 0x000000590c007986 */ /* 0x000fe2000c101908 */
[----:B0-----:R-:W-:Y:S02]  /*3090*/  FMNMX R3, RZ, R86, !PT ;  /* 0x00000056ff037209 */ /* 0x001fe40007800000 */
[----:B------:R-:W-:Y:S01]  /*30a0*/  FMNMX R7, RZ, R4, !PT ;  /* 0x00000004ff077209 */ /* 0x000fe20007800000 */
[----:B------:R-:W-:Y:S01]  /*30b0*/  STG.E desc[UR8][R12.64+0x200], R79 ;  /* 0x0002004f0c007986 */ /* 0x000fe2000c101908 */
[----:B-1----:R-:W-:-:S02]  /*30c0*/  FMNMX R5, RZ, R80, !PT ;  /* 0x00000050ff057209 */ /* 0x002fc40007800000 */
[----:B------:R-:W-:Y:S01]  /*30d0*/  FMNMX R11, RZ, R64, !PT ;  /* 0x00000040ff0b7209 */ /* 0x000fe20007800000 */
[----:B------:R-:W-:Y:S01]  /*30e0*/  STG.E desc[UR8][R12.64+0x800], R77 ;  /* 0x0008004d0c007986 */ /* 0x000fe2000c101908 */
[----:B--2---:R-:W-:Y:S02]  /*30f0*/  FMNMX R9, RZ, R60, !PT ;  /* 0x0000003cff097209 */ /* 0x004fe40007800000 */
[----:B------:R-:W-:Y:S01]  /*3100*/  FMNMX R15, RZ, R94, !PT ;  /* 0x0000005eff0f7209 */ /* 0x000fe20007800000 */
[----:B------:R-:W-:Y:S01]  /*3110*/  STG.E desc[UR8][R12.64+0x1c400], R85 ;  /* 0x01c400550c007986 */ /* 0x000fe2000c101908 */
[----:B------:R-:W-:Y:S02]  /*3120*/  FMNMX R17, RZ, R84, !PT ;  /* 0x00000054ff117209 */ /* 0x000fe40007800000 */
[----:B------:R-:W-:Y:S01]  /*3130*/  FMNMX R19, RZ, R68, !PT ;  /* 0x00000044ff137209 */ /* 0x000fe20007800000 */
[----:B------:R-:W-:Y:S01]  /*3140*/  STG.E desc[UR8][R12.64+0x1c600], R61 ;  /* 0x01c6003d0c007986 */ /* 0x000fe2000c101908 */
[----:B------:R-:W-:-:S02]  /*3150*/  FMNMX R21, RZ, R72, !PT ;  /* 0x00000048ff157209 */ /* 0x000fc40007800000 */
[----:B------:R-:W-:Y:S01]  /*3160*/  FMNMX R73, RZ, R73, !PT ;  /* 0x00000049ff497209 */ /* 0x000fe20007800000 */
[----:B------:R-:W-:Y:S04]  /*3170*/  STG.E desc[UR8][R12.64+0x1c800], R65 ;  /* 0x01c800410c007986 */ /* 0x000fe8000c101908 */
        /* <DEDUP_REMOVED lines=19> */
[----:B------:R-:W-:Y:S01]  /*32b0*/  STG.E desc[UR8][R12.64+0x1ca0c], R73 ;  /* 0x01ca0c490c007986 */ /* 0x000fe2000c101908 */
[----:B------:R-:W-:Y:S05]  /*32c0*/  EXIT ;  /* 0x000000000000794d */ /* 0x000fea0003800000 */
.L_x_3:
[----:B------:R-:W-:-:S00]  /*32d0*/  BRA `(.L_x_3) ;  /* 0xfffffffc00fc7947 */ /* 0x000fc0000383ffff */
[----:B------:R-:W-:-:S00]  /*32e0*/  NOP ;  /* 0x0000000000007918 */ /* 0x000fc00000000000 */
        /* <DEDUP_REMOVED lines=9> */
.L_x_4:


//--------------------- .nv.shared.my_kernel_kernel0 --------------------------
	.section	.nv.shared.my_kernel_kernel0,"aw",@nobits
	.sectionflags	@""
	.align	4
.nv.shared.my_kernel_kernel0:
	.zero		13056


//--------------------- .nv.shared.reserved.0     --------------------------
	.section	.nv.shared.reserved.0,"aw",@nobits
	.weak		__nv_reservedSMEM_offset_0_alias
	.size		__nv_reservedSMEM_offset_0_alias, 0, 64
	.other		__nv_reservedSMEM_offset_0_alias,@"STO_CUDA_RESERVED_SHARED STV_DEFAULT"
__nv_reservedSMEM_offset_0_alias:
	.zero		0
	.zero		64


//--------------------- .nv.constant0.my_kernel_kernel0 --------------------------
	.section	.nv.constant0.my_kernel_kernel0,"a",@progbits
	.sectionflags	@""
	.align	4
.nv.constant0.my_kernel_kernel0:
	.zero		928


//--------------------- SYMBOLS --------------------------

	.type		.nv.reservedSmem.offset0,@object
	.size		.nv.reservedSmem.offset0,0x4
	.type		.nv.reservedSmem.cap,@object
	.size		.nv.reservedSmem.cap,0x4
